	.target	sm_90a

	.elftype	@"ET_EXEC"


//--------------------- .note.nv.tkinfo           --------------------------
	.section	.note.nv.tkinfo,"",@"SHT_NOTE"
	.sectionflags	@"SHF_NOTE_NV_TKINFO"
	.tkinfo
        /*0018*/ 	.word	0x00000002
        /*0030*/ 	.string	""
        /*0030*/ 	.string	"ptxas"
        /*0030*/ 	.string	"Cuda compilation tools, release 13.0, V13.0.88"
        /*0030*/ 	.string	"Build cuda_13.0.r13.0/compiler.36424714_0"
        /*0030*/ 	.string	"-arch sm_90a -m 64 "



//--------------------- .note.nv.cuinfo           --------------------------
	.section	.note.nv.cuinfo,"",@"SHT_NOTE"
	.sectionflags	@"SHF_NOTE_NV_CUINFO"
        /*0018*/ 	.short	0x0002
        /*001a*/ 	.short	0x005a
        /*001c*/ 	.short	0x0082
	.zero		2


//--------------------- .nv.info                  --------------------------
	.section	.nv.info,"",@"SHT_CUDA_INFO"
	.align	4


	//----- nvinfo : EIATTR_REGCOUNT
	.align		4
        /*0000*/ 	.byte	0x04, 0x2f
        /*0002*/ 	.short	(.L_15 - .L_14)
	.align		4
.L_14:
        /*0004*/ 	.word	index@(_ZN7cutlass13device_kernelINS_4gemm6kernel13GemmUniversalIN4cute5tupleIJiiiiEEENS1_10collective13CollectiveMmaINS1_34MainloopSm90TmaGmmaWarpSpecializedILi13ENS5_IJNS4_1CILi2EEENSA_ILi1EEESC_EEENS1_35KernelTmaWarpSpecializedCooperativeEEENS5_IJNSA_ILi256EEENSA_ILi16EEENSA_ILi32EEEEEENS_6half_tENS5_IJlSC_lEEESK_SL_NS4_8TiledMMAINS4_8MMA_AtomIJNS4_4SM904GMMA25MMA_64x16x16_F32F16F16_SSILNSP_5MajorE0ELSR_0ELNSP_7ScaleInE1ELSS_1EEEEEENS4_6LayoutISD_NS5_IJSC_NSA_ILi0EEESW_EEEEENS5_IJNS4_10UnderscoreESZ_SZ_EEEEENS4_13SM90_TMA_LOADENS4_14ComposedLayoutINS4_7SwizzleILi2ELi4ELi3EEENS4_18smem_ptr_flag_bitsILi16EEENSV_INS5_IJNSA_ILi8EEESI_EEENS5_IJSI_SC_EEEEEEEvNS4_8identityENS4_23SM90_TMA_LOAD_MULTICASTES1C_vS1D_EENS_8epilogue10collective6detail29Sm90TmaWarpSpecializedAdapterINS1H_15DefaultEpilogueISK_SL_SL_NS1G_6thread17LinearCombinationISK_Li1EffLNS1L_9ScaleType4KindE0ELNS_15FloatRoundStyleE2ESK_EENS1_15EpilogueDefaultEEEEEvvEEEEvNT_6ParamsE)
        /*0008*/ 	.word	0x000000a8


	//----- nvinfo : EIATTR_FRAME_SIZE
	.align		4
.L_15:
        /*000c*/ 	.byte	0x04, 0x11
        /*000e*/ 	.short	(.L_17 - .L_16)
	.align		4
.L_16:
        /*0010*/ 	.word	index@(_ZN7cutlass13device_kernelINS_4gemm6kernel13GemmUniversalIN4cute5tupleIJiiiiEEENS1_10collective13CollectiveMmaINS1_34MainloopSm90TmaGmmaWarpSpecializedILi13ENS5_IJNS4_1CILi2EEENSA_ILi1EEESC_EEENS1_35KernelTmaWarpSpecializedCooperativeEEENS5_IJNSA_ILi256EEENSA_ILi16EEENSA_ILi32EEEEEENS_6half_tENS5_IJlSC_lEEESK_SL_NS4_8TiledMMAINS4_8MMA_AtomIJNS4_4SM904GMMA25MMA_64x16x16_F32F16F16_SSILNSP_5MajorE0ELSR_0ELNSP_7ScaleInE1ELSS_1EEEEEENS4_6LayoutISD_NS5_IJSC_NSA_ILi0EEESW_EEEEENS5_IJNS4_10UnderscoreESZ_SZ_EEEEENS4_13SM90_TMA_LOADENS4_14ComposedLayoutINS4_7SwizzleILi2ELi4ELi3EEENS4_18smem_ptr_flag_bitsILi16EEENSV_INS5_IJNSA_ILi8EEESI_EEENS5_IJSI_SC_EEEEEEEvNS4_8identityENS4_23SM90_TMA_LOAD_MULTICASTES1C_vS1D_EENS_8epilogue10collective6detail29Sm90TmaWarpSpecializedAdapterINS1H_15DefaultEpilogueISK_SL_SL_NS1G_6thread17LinearCombinationISK_Li1EffLNS1L_9ScaleType4KindE0ELNS_15FloatRoundStyleE2ESK_EENS1_15EpilogueDefaultEEEEEvvEEEEvNT_6ParamsE)
        /*0014*/ 	.word	0x00000000


	//----- nvinfo : EIATTR_MIN_STACK_SIZE
	.align		4
.L_17:
        /*0018*/ 	.byte	0x04, 0x12
        /*001a*/ 	.short	(.L_19 - .L_18)
	.align		4
.L_18:
        /*001c*/ 	.word	index@(_ZN7cutlass13device_kernelINS_4gemm6kernel13GemmUniversalIN4cute5tupleIJiiiiEEENS1_10collective13CollectiveMmaINS1_34MainloopSm90TmaGmmaWarpSpecializedILi13ENS5_IJNS4_1CILi2EEENSA_ILi1EEESC_EEENS1_35KernelTmaWarpSpecializedCooperativeEEENS5_IJNSA_ILi256EEENSA_ILi16EEENSA_ILi32EEEEEENS_6half_tENS5_IJlSC_lEEESK_SL_NS4_8TiledMMAINS4_8MMA_AtomIJNS4_4SM904GMMA25MMA_64x16x16_F32F16F16_SSILNSP_5MajorE0ELSR_0ELNSP_7ScaleInE1ELSS_1EEEEEENS4_6LayoutISD_NS5_IJSC_NSA_ILi0EEESW_EEEEENS5_IJNS4_10UnderscoreESZ_SZ_EEEEENS4_13SM90_TMA_LOADENS4_14ComposedLayoutINS4_7SwizzleILi2ELi4ELi3EEENS4_18smem_ptr_flag_bitsILi16EEENSV_INS5_IJNSA_ILi8EEESI_EEENS5_IJSI_SC_EEEEEEEvNS4_8identityENS4_23SM90_TMA_LOAD_MULTICASTES1C_vS1D_EENS_8epilogue10collective6detail29Sm90TmaWarpSpecializedAdapterINS1H_15DefaultEpilogueISK_SL_SL_NS1G_6thread17LinearCombinationISK_Li1EffLNS1L_9ScaleType4KindE0ELNS_15FloatRoundStyleE2ESK_EENS1_15EpilogueDefaultEEEEEvvEEEEvNT_6ParamsE)
        /*0020*/ 	.word	0x00000000
.L_19:


//--------------------- .nv.compat                --------------------------
	.section	.nv.compat,"",@"SHT_CUDA_COMPAT_INFO"
	.align	4
        /*0000*/ 	.byte	0x02, 0x09, 0x01, 0x00, 0x02, 0x02, 0x04, 0x00, 0x02, 0x05, 0x05, 0x00, 0x03, 0x07, 0x01, 0x01
        /*0010*/ 	.byte	0x02, 0x03, 0x01, 0x00, 0x02, 0x06, 0x01, 0x00, 0x04, 0x0b, 0x08, 0x00, 0x00, 0x00, 0x00, 0x00
        /*0020*/ 	.byte	0x00, 0x00, 0x00, 0x00


//--------------------- .nv.info._ZN7cutlass13device_kernelINS_4gemm6kernel13GemmUniversalIN4cute5tupleIJiiiiEEENS1_10collective13CollectiveMmaINS1_34MainloopSm90TmaGmmaWarpSpecializedILi13ENS5_IJNS4_1CILi2EEENSA_ILi1EEESC_EEENS1_35KernelTmaWarpSpecializedCooperativeEEENS5_IJNSA_ILi256EEENSA_ILi16EEENSA_ILi32EEEEEENS_6half_tENS5_IJlSC_lEEESK_SL_NS4_8TiledMMAINS4_8MMA_AtomIJNS4_4SM904GMMA25MMA_64x16x16_F32F16F16_SSILNSP_5MajorE0ELSR_0ELNSP_7ScaleInE1ELSS_1EEEEEENS4_6LayoutISD_NS5_IJSC_NSA_ILi0EEESW_EEEEENS5_IJNS4_10UnderscoreESZ_SZ_EEEEENS4_13SM90_TMA_LOADENS4_14ComposedLayoutINS4_7SwizzleILi2ELi4ELi3EEENS4_18smem_ptr_flag_bitsILi16EEENSV_INS5_IJNSA_ILi8EEESI_EEENS5_IJSI_SC_EEEEEEEvNS4_8identityENS4_23SM90_TMA_LOAD_MULTICASTES1C_vS1D_EENS_8epilogue10collective6detail29Sm90TmaWarpSpecializedAdapterINS1H_15DefaultEpilogueISK_SL_SL_NS1G_6thread17LinearCombinationISK_Li1EffLNS1L_9ScaleType4KindE0ELNS_15FloatRoundStyleE2ESK_EENS1_15EpilogueDefaultEEEEEvvEEEEvNT_6ParamsE --------------------------
	.section	.nv.info._ZN7cutlass13device_kernelINS_4gemm6kernel13GemmUniversalIN4cute5tupleIJiiiiEEENS1_10collective13CollectiveMmaINS1_34MainloopSm90TmaGmmaWarpSpecializedILi13ENS5_IJNS4_1CILi2EEENSA_ILi1EEESC_EEENS1_35KernelTmaWarpSpecializedCooperativeEEENS5_IJNSA_ILi256EEENSA_ILi16EEENSA_ILi32EEEEEENS_6half_tENS5_IJlSC_lEEESK_SL_NS4_8TiledMMAINS4_8MMA_AtomIJNS4_4SM904GMMA25MMA_64x16x16_F32F16F16_SSILNSP_5MajorE0ELSR_0ELNSP_7ScaleInE1ELSS_1EEEEEENS4_6LayoutISD_NS5_IJSC_NSA_ILi0EEESW_EEEEENS5_IJNS4_10UnderscoreESZ_SZ_EEEEENS4_13SM90_TMA_LOADENS4_14ComposedLayoutINS4_7SwizzleILi2ELi4ELi3EEENS4_18smem_ptr_flag_bitsILi16EEENSV_INS5_IJNSA_ILi8EEESI_EEENS5_IJSI_SC_EEEEEEEvNS4_8identityENS4_23SM90_TMA_LOAD_MULTICASTES1C_vS1D_EENS_8epilogue10collective6detail29Sm90TmaWarpSpecializedAdapterINS1H_15DefaultEpilogueISK_SL_SL_NS1G_6thread17LinearCombinationISK_Li1EffLNS1L_9ScaleType4KindE0ELNS_15FloatRoundStyleE2ESK_EENS1_15EpilogueDefaultEEEEEvvEEEEvNT_6ParamsE,"",@"SHT_CUDA_INFO"
	.sectionflags	@""
	.align	4


	//----- nvinfo : EIATTR_CUDA_API_VERSION
	.align		4
        /*0000*/ 	.byte	0x04, 0x37
        /*0002*/ 	.short	(.L_21 - .L_20)
.L_20:
        /*0004*/ 	.word	0x00000082


	//----- nvinfo : EIATTR_KPARAM_INFO
	.align		4
.L_21:
        /*0008*/ 	.byte	0x04, 0x17
        /*000a*/ 	.short	(.L_23 - .L_22)
.L_22:
        /*000c*/ 	.word	0x00000000
        /*0010*/ 	.short	0x0000
        /*0012*/ 	.short	0x0070
        /*0014*/ 	.byte	0x00, 0xf0, 0x01, 0x10


	//----- nvinfo : EIATTR_SPARSE_MMA_MASK
	.align		4
.L_23:
        /*0018*/ 	.byte	0x03, 0x50
        /*001a*/ 	.short	0x0000


	//----- nvinfo : EIATTR_MAXREG_COUNT
	.align		4
        /*001c*/ 	.byte	0x03, 0x1b
        /*001e*/ 	.short	0x00a8


	//----- nvinfo : EIATTR_NUM_BARRIERS
	.align		4
        /*0020*/ 	.byte	0x02, 0x4c
        /*0022*/ 	.byte	0x01
	.zero		1


	//----- nvinfo : EIATTR_EXTERNS
	.align		4
        /*0024*/ 	.byte	0x04, 0x0f
        /*0026*/ 	.short	(.L_25 - .L_24)


	//   ....[0]....
	.align		4
.L_24:
        /*0028*/ 	.word	index@(__assertfail)


	//----- nvinfo : EIATTR_MERCURY_ISA_VERSION
	.align		4
.L_25:
        /*002c*/ 	.byte	0x03, 0x5f
        /*002e*/ 	.short	0x0101


	//----- nvinfo : EIATTR_INT_WARP_WIDE_INSTR_OFFSETS
	.align		4
        /*0030*/ 	.byte	0x04, 0x31
        /*0032*/ 	.short	(.L_27 - .L_26)


	//   ....[0]....
.L_26:
        /*0034*/ 	.word	0x000005d0


	//   ....[1]....
        /*0038*/ 	.word	0x00000600


	//   ....[2]....
        /*003c*/ 	.word	0x000007c0


	//----- nvinfo : EIATTR_COOP_GROUP_MASK_REGIDS
	.align		4
.L_27:
        /*0040*/ 	.byte	0x04, 0x29
        /*0042*/ 	.short	(.L_29 - .L_28)


	//   ....[0]....
.L_28:
        /*0044*/ 	.word	0xffffffff


	//   ....[1]....
        /*0048*/ 	.word	0xffffffff


	//   ....[2]....
        /*004c*/ 	.word	0xffffffff


	//   ....[3]....
        /*0050*/ 	.word	0xffffffff


	//   ....[4]....
        /*0054*/ 	.word	0xffffffff


	//   ....[5]....
        /*0058*/ 	.word	0xffffffff


	//----- nvinfo : EIATTR_COOP_GROUP_INSTR_OFFSETS
	.align		4
.L_29:
        /*005c*/ 	.byte	0x04, 0x28
        /*005e*/ 	.short	(.L_31 - .L_30)


	//   ....[0]....
.L_30:
        /*0060*/ 	.word	0x00000060


	//   ....[1]....
        /*0064*/ 	.word	0x00000070


	//   ....[2]....
        /*0068*/ 	.word	0x00000130


	//   ....[3]....
        /*006c*/ 	.word	0x00000420


	//   ....[4]....
        /*0070*/ 	.word	0x00000940


	//   ....[5]....
        /*0074*/ 	.word	0x000013b0


	//----- nvinfo : EIATTR_REG_RECONFIG
	.align		4
.L_31:
        /*0078*/ 	.byte	0x01, 0x54
	.zero		2


	//----- nvinfo : EIATTR_SYSCALL_OFFSETS
	.align		4
        /*007c*/ 	.byte	0x04, 0x46
        /*007e*/ 	.short	(.L_33 - .L_32)


	//   ....[0]....
.L_32:
        /*0080*/ 	.word	0x00001570


	//----- nvinfo : EIATTR_MBARRIER_INSTR_OFFSETS
	.align		4
.L_33:
        /*0084*/ 	.byte	0x04, 0x39
        /*0086*/ 	.short	(.L_35 - .L_34)


	//   ....[0]....
.L_34:
        /*0088*/ 	.word	0x00000250
        /*008c*/ 	.word	0x000000ff
        /*0090*/ 	.word	0x00000000
        /*0094*/ 	.short	0x0100
        /*0096*/ 	.byte	0x08
	.zero		1


	//   ....[1]....
        /*0098*/ 	.word	0x00000260
        /*009c*/ 	.word	0x000000ff
        /*00a0*/ 	.word	0x00000068
        /*00a4*/ 	.short	0x0100
        /*00a6*/ 	.byte	0x08
	.zero		1


	//   ....[2]....
        /*00a8*/ 	.word	0x00000270
        /*00ac*/ 	.word	0x000000ff
        /*00b0*/ 	.word	0x00000008
        /*00b4*/ 	.short	0x0100
        /*00b6*/ 	.byte	0x08
	.zero		1


	//   ....[3]....
        /*00b8*/ 	.word	0x00000280
        /*00bc*/ 	.word	0x000000ff
        /*00c0*/ 	.word	0x00000070
        /*00c4*/ 	.short	0x0100
        /*00c6*/ 	.byte	0x08
	.zero		1


	//   ....[4]....
        /*00c8*/ 	.word	0x00000290
        /*00cc*/ 	.word	0x000000ff
        /*00d0*/ 	.word	0x00000010
        /*00d4*/ 	.short	0x0100
        /*00d6*/ 	.byte	0x08
	.zero		1


	//   ....[5]....
        /*00d8*/ 	.word	0x000002a0
        /*00dc*/ 	.word	0x000000ff
        /*00e0*/ 	.word	0x00000078
        /*00e4*/ 	.short	0x0100
        /*00e6*/ 	.byte	0x08
	.zero		1


	//   ....[6]....
        /*00e8*/ 	.word	0x000002b0
        /*00ec*/ 	.word	0x000000ff
        /*00f0*/ 	.word	0x00000018
        /*00f4*/ 	.short	0x0100
        /*00f6*/ 	.byte	0x08
	.zero		1


	//   ....[7]....
        /*00f8*/ 	.word	0x000002c0
        /*00fc*/ 	.word	0x000000ff
        /*0100*/ 	.word	0x00000080
        /*0104*/ 	.short	0x0100
        /*0106*/ 	.byte	0x08
	.zero		1


	//   ....[8]....
        /*0108*/ 	.word	0x000002d0
        /*010c*/ 	.word	0x000000ff
        /*0110*/ 	.word	0x00000020
        /*0114*/ 	.short	0x0100
        /*0116*/ 	.byte	0x08
	.zero		1


	//   ....[9]....
        /*0118*/ 	.word	0x000002e0
        /*011c*/ 	.word	0x000000ff
        /*0120*/ 	.word	0x00000088
        /*0124*/ 	.short	0x0100
        /*0126*/ 	.byte	0x08
	.zero		1


	//   ....[10]....
        /*0128*/ 	.word	0x000002f0
        /*012c*/ 	.word	0x000000ff
        /*0130*/ 	.word	0x00000028
        /*0134*/ 	.short	0x0100
        /*0136*/ 	.byte	0x08
	.zero		1


	//   ....[11]....
        /*0138*/ 	.word	0x00000300
        /*013c*/ 	.word	0x000000ff
        /*0140*/ 	.word	0x00000090
        /*0144*/ 	.short	0x0100
        /*0146*/ 	.byte	0x08
	.zero		1


	//   ....[12]....
        /*0148*/ 	.word	0x00000310
        /*014c*/ 	.word	0x000000ff
        /*0150*/ 	.word	0x00000030
        /*0154*/ 	.short	0x0100
        /*0156*/ 	.byte	0x08
	.zero		1


	//   ....[13]....
        /*0158*/ 	.word	0x00000320
        /*015c*/ 	.word	0x000000ff
        /*0160*/ 	.word	0x00000098
        /*0164*/ 	.short	0x0100
        /*0166*/ 	.byte	0x08
	.zero		1


	//   ....[14]....
        /*0168*/ 	.word	0x00000330
        /*016c*/ 	.word	0x000000ff
        /*0170*/ 	.word	0x00000038
        /*0174*/ 	.short	0x0100
        /*0176*/ 	.byte	0x08
	.zero		1


	//   ....[15]....
        /*0178*/ 	.word	0x00000340
        /*017c*/ 	.word	0x000000ff
        /*0180*/ 	.word	0x000000a0
        /*0184*/ 	.short	0x0100
        /*0186*/ 	.byte	0x08
	.zero		1


	//   ....[16]....
        /*0188*/ 	.word	0x00000350
        /*018c*/ 	.word	0x000000ff
        /*0190*/ 	.word	0x00000040
        /*0194*/ 	.short	0x0100
        /*0196*/ 	.byte	0x08
	.zero		1


	//   ....[17]....
        /*0198*/ 	.word	0x00000360
        /*019c*/ 	.word	0x000000ff
        /*01a0*/ 	.word	0x000000a8
        /*01a4*/ 	.short	0x0100
        /*01a6*/ 	.byte	0x08
	.zero		1


	//   ....[18]....
        /*01a8*/ 	.word	0x00000370
        /*01ac*/ 	.word	0x000000ff
        /*01b0*/ 	.word	0x00000048
        /*01b4*/ 	.short	0x0100
        /*01b6*/ 	.byte	0x08
	.zero		1


	//   ....[19]....
        /*01b8*/ 	.word	0x00000380
        /*01bc*/ 	.word	0x000000ff
        /*01c0*/ 	.word	0x000000b0
        /*01c4*/ 	.short	0x0100
        /*01c6*/ 	.byte	0x08
	.zero		1


	//   ....[20]....
        /*01c8*/ 	.word	0x00000390
        /*01cc*/ 	.word	0x000000ff
        /*01d0*/ 	.word	0x00000050
        /*01d4*/ 	.short	0x0100
        /*01d6*/ 	.byte	0x08
	.zero		1


	//   ....[21]....
        /*01d8*/ 	.word	0x000003a0
        /*01dc*/ 	.word	0x000000ff
        /*01e0*/ 	.word	0x000000b8
        /*01e4*/ 	.short	0x0100
        /*01e6*/ 	.byte	0x08
	.zero		1


	//   ....[22]....
        /*01e8*/ 	.word	0x000003b0
        /*01ec*/ 	.word	0x000000ff
        /*01f0*/ 	.word	0x00000058
        /*01f4*/ 	.short	0x0100
        /*01f6*/ 	.byte	0x08
	.zero		1


	//   ....[23]....
        /*01f8*/ 	.word	0x000003c0
        /*01fc*/ 	.word	0x000000ff
        /*0200*/ 	.word	0x000000c0
        /*0204*/ 	.short	0x0100
        /*0206*/ 	.byte	0x08
	.zero		1


	//   ....[24]....
        /*0208*/ 	.word	0x000003d0
        /*020c*/ 	.word	0x000000ff
        /*0210*/ 	.word	0x00000060
        /*0214*/ 	.short	0x0100
        /*0216*/ 	.byte	0x08
	.zero		1


	//   ....[25]....
        /*0218*/ 	.word	0x000003e0
        /*021c*/ 	.word	0x000000ff
        /*0220*/ 	.word	0x000000c8
        /*0224*/ 	.short	0x0100
        /*0226*/ 	.byte	0x08
	.zero		1


	//   ....[26]....
        /*0228*/ 	.word	0x00000840
        /*022c*/ 	.word	0x000000ff
        /*0230*/ 	.word	0x000000e0
        /*0234*/ 	.short	0x0100
        /*0236*/ 	.byte	0x06
	.zero		1


	//   ....[27]....
        /*0238*/ 	.word	0x000008d0
        /*023c*/ 	.word	0x000000ff
        /*0240*/ 	.word	0x000000e8
        /*0244*/ 	.short	0x0100
        /*0246*/ 	.byte	0x06
	.zero		1


	//   ....[28]....
        /*0248*/ 	.word	0x00001630
        /*024c*/ 	.word	0x00000003
        /*0250*/ 	.word	0x00000000
        /*0254*/ 	.short	0x010a
        /*0256*/ 	.byte	0x3f
	.zero		1


	//   ....[29]....
        /*0258*/ 	.word	0x00001670
        /*025c*/ 	.word	0x00000003
        /*0260*/ 	.word	0x00000000
        /*0264*/ 	.short	0x010a
        /*0266*/ 	.byte	0x3f
	.zero		1


	//   ....[30]....
        /*0268*/ 	.word	0x00001a20
        /*026c*/ 	.word	0x00000005
        /*0270*/ 	.word	0x00000000
        /*0274*/ 	.short	0x010a
        /*0276*/ 	.byte	0x3f
	.zero		1


	//   ....[31]....
        /*0278*/ 	.word	0x00001a60
        /*027c*/ 	.word	0x00000005
        /*0280*/ 	.word	0x00000000
        /*0284*/ 	.short	0x010a
        /*0286*/ 	.byte	0x3f
	.zero		1


	//   ....[32]....
        /*0288*/ 	.word	0x00001ca0
        /*028c*/ 	.word	0x00000004
        /*0290*/ 	.word	0x00000000
        /*0294*/ 	.short	0x0101
        /*0296*/ 	.byte	0x3f
	.zero		1


	//   ....[33]....
        /*0298*/ 	.word	0x00001ec0
        /*029c*/ 	.word	0x00000000
        /*02a0*/ 	.word	0x00000000
        /*02a4*/ 	.short	0x0101
        /*02a6*/ 	.byte	0x3f
	.zero		1


	//   ....[34]....
        /*02a8*/ 	.word	0x00004710
        /*02ac*/ 	.word	0x00000018
        /*02b0*/ 	.word	0x00000068
        /*02b4*/ 	.short	0x010a
        /*02b6*/ 	.byte	0x3f
	.zero		1


	//   ....[35]....
        /*02b8*/ 	.word	0x00004a90
        /*02bc*/ 	.word	0x00000003
        /*02c0*/ 	.word	0x000000e8
        /*02c4*/ 	.short	0x0101
        /*02c6*/ 	.byte	0x3f
	.zero		1


	//   ....[36]....
        /*02c8*/ 	.word	0x000051f0
        /*02cc*/ 	.word	0x00000007
        /*02d0*/ 	.word	0x00000000
        /*02d4*/ 	.short	0x010a
        /*02d6*/ 	.byte	0x3f
	.zero		1


	//   ....[37]....
        /*02d8*/ 	.word	0x00005270
        /*02dc*/ 	.word	0x00000009
        /*02e0*/ 	.word	0x00000000
        /*02e4*/ 	.short	0x010a
        /*02e6*/ 	.byte	0x3f
	.zero		1


	//   ....[38]....
        /*02e8*/ 	.word	0x00005300
        /*02ec*/ 	.word	0x00000006
        /*02f0*/ 	.word	0x00000000
        /*02f4*/ 	.short	0x010a
        /*02f6*/ 	.byte	0x3f
	.zero		1


	//   ....[39]....
        /*02f8*/ 	.word	0x00005390
        /*02fc*/ 	.word	0x00000009
        /*0300*/ 	.word	0x00000000
        /*0304*/ 	.short	0x010a
        /*0306*/ 	.byte	0x3f
	.zero		1


	//   ....[40]....
        /*0308*/ 	.word	0x00005420
        /*030c*/ 	.word	0x00000006
        /*0310*/ 	.word	0x00000000
        /*0314*/ 	.short	0x010a
        /*0316*/ 	.byte	0x3f
	.zero		1


	//   ....[41]....
        /*0318*/ 	.word	0x000054b0
        /*031c*/ 	.word	0x00000009
        /*0320*/ 	.word	0x00000000
        /*0324*/ 	.short	0x010a
        /*0326*/ 	.byte	0x3f
	.zero		1


	//   ....[42]....
        /*0328*/ 	.word	0x00005540
        /*032c*/ 	.word	0x00000006
        /*0330*/ 	.word	0x00000000
        /*0334*/ 	.short	0x010a
        /*0336*/ 	.byte	0x3f
	.zero		1


	//   ....[43]....
        /*0338*/ 	.word	0x000055d0
        /*033c*/ 	.word	0x00000009
        /*0340*/ 	.word	0x00000000
        /*0344*/ 	.short	0x010a
        /*0346*/ 	.byte	0x3f
	.zero		1


	//   ....[44]....
        /*0348*/ 	.word	0x00005660
        /*034c*/ 	.word	0x00000006
        /*0350*/ 	.word	0x00000000
        /*0354*/ 	.short	0x010a
        /*0356*/ 	.byte	0x3f
	.zero		1


	//   ....[45]....
        /*0358*/ 	.word	0x000056f0
        /*035c*/ 	.word	0x00000009
        /*0360*/ 	.word	0x00000000
        /*0364*/ 	.short	0x010a
        /*0366*/ 	.byte	0x3f
	.zero		1


	//   ....[46]....
        /*0368*/ 	.word	0x00005780
        /*036c*/ 	.word	0x00000006
        /*0370*/ 	.word	0x00000000
        /*0374*/ 	.short	0x010a
        /*0376*/ 	.byte	0x3f
	.zero		1


	//   ....[47]....
        /*0378*/ 	.word	0x00005810
        /*037c*/ 	.word	0x00000009
        /*0380*/ 	.word	0x00000000
        /*0384*/ 	.short	0x010a
        /*0386*/ 	.byte	0x3f
	.zero		1


	//   ....[48]....
        /*0388*/ 	.word	0x000058a0
        /*038c*/ 	.word	0x00000003
        /*0390*/ 	.word	0x00000000
        /*0394*/ 	.short	0x010a
        /*0396*/ 	.byte	0x3f
	.zero		1


	//   ....[49]....
        /*0398*/ 	.word	0x00005900
        /*039c*/ 	.word	0x00000003
        /*03a0*/ 	.word	0x00000000
        /*03a4*/ 	.short	0x010a
        /*03a6*/ 	.byte	0x3f
	.zero		1


	//   ....[50]....
        /*03a8*/ 	.word	0x00005950
        /*03ac*/ 	.word	0x00000005
        /*03b0*/ 	.word	0x00000000
        /*03b4*/ 	.short	0x010a
        /*03b6*/ 	.byte	0x3f
	.zero		1


	//   ....[51]....
        /*03b8*/ 	.word	0x00005a20
        /*03bc*/ 	.word	0x00000018
        /*03c0*/ 	.word	0x00000068
        /*03c4*/ 	.short	0x010a
        /*03c6*/ 	.byte	0x3f
	.zero		1


	//   ....[52]....
        /*03c8*/ 	.word	0x00005af0
        /*03cc*/ 	.word	0x00000007
        /*03d0*/ 	.word	0x00000000
        /*03d4*/ 	.short	0x010a
        /*03d6*/ 	.byte	0x3f
	.zero		1


	//   ....[53]....
        /*03d8*/ 	.word	0x00005b40
        /*03dc*/ 	.word	0x00000009
        /*03e0*/ 	.word	0x00000000
        /*03e4*/ 	.short	0x010a
        /*03e6*/ 	.byte	0x3f
	.zero		1


	//   ....[54]....
        /*03e8*/ 	.word	0x00005b90
        /*03ec*/ 	.word	0x00000006
        /*03f0*/ 	.word	0x00000000
        /*03f4*/ 	.short	0x010a
        /*03f6*/ 	.byte	0x3f
	.zero		1


	//   ....[55]....
        /*03f8*/ 	.word	0x00005be0
        /*03fc*/ 	.word	0x00000009
        /*0400*/ 	.word	0x00000000
        /*0404*/ 	.short	0x010a
        /*0406*/ 	.byte	0x3f
	.zero		1


	//   ....[56]....
        /*0408*/ 	.word	0x00005c30
        /*040c*/ 	.word	0x00000006
        /*0410*/ 	.word	0x00000000
        /*0414*/ 	.short	0x010a
        /*0416*/ 	.byte	0x3f
	.zero		1


	//   ....[57]....
        /*0418*/ 	.word	0x00005c80
        /*041c*/ 	.word	0x00000009
        /*0420*/ 	.word	0x00000000
        /*0424*/ 	.short	0x010a
        /*0426*/ 	.byte	0x3f
	.zero		1


	//   ....[58]....
        /*0428*/ 	.word	0x00005cd0
        /*042c*/ 	.word	0x00000006
        /*0430*/ 	.word	0x00000000
        /*0434*/ 	.short	0x010a
        /*0436*/ 	.byte	0x3f
	.zero		1


	//   ....[59]....
        /*0438*/ 	.word	0x00005d20
        /*043c*/ 	.word	0x00000009
        /*0440*/ 	.word	0x00000000
        /*0444*/ 	.short	0x010a
        /*0446*/ 	.byte	0x3f
	.zero		1


	//   ....[60]....
        /*0448*/ 	.word	0x00005d70
        /*044c*/ 	.word	0x00000006
        /*0450*/ 	.word	0x00000000
        /*0454*/ 	.short	0x010a
        /*0456*/ 	.byte	0x3f
	.zero		1


	//   ....[61]....
        /*0458*/ 	.word	0x00005dc0
        /*045c*/ 	.word	0x00000009
        /*0460*/ 	.word	0x00000000
        /*0464*/ 	.short	0x010a
        /*0466*/ 	.byte	0x3f
	.zero		1


	//   ....[62]....
        /*0468*/ 	.word	0x00005e10
        /*046c*/ 	.word	0x00000006
        /*0470*/ 	.word	0x00000000
        /*0474*/ 	.short	0x010a
        /*0476*/ 	.byte	0x3f
	.zero		1


	//   ....[63]....
        /*0478*/ 	.word	0x00005e60
        /*047c*/ 	.word	0x00000009
        /*0480*/ 	.word	0x00000000
        /*0484*/ 	.short	0x010a
        /*0486*/ 	.byte	0x3f
	.zero		1


	//----- nvinfo : EIATTR_NUM_MBARRIERS
	.align		4
.L_35:
        /*0488*/ 	.byte	0x03, 0x38
        /*048a*/ 	.short	0x001c


	//----- nvinfo : EIATTR_EXIT_INSTR_OFFSETS
	.align		4
        /*048c*/ 	.byte	0x04, 0x1c
        /*048e*/ 	.short	(.L_37 - .L_36)


	//   ....[0]....
.L_36:
        /*0490*/ 	.word	0x00000ab0


	//   ....[1]....
        /*0494*/ 	.word	0x000012e0


	//   ....[2]....
        /*0498*/ 	.word	0x00003e00


	//   ....[3]....
        /*049c*/ 	.word	0x00004380


	//   ....[4]....
        /*04a0*/ 	.word	0x000058f0


	//----- nvinfo : EIATTR_MAX_THREADS
	.align		4
.L_37:
        /*04a4*/ 	.byte	0x04, 0x05
        /*04a6*/ 	.short	(.L_39 - .L_38)
.L_38:
        /*04a8*/ 	.word	0x00000180
        /*04ac*/ 	.word	0x00000001
        /*04b0*/ 	.word	0x00000001


	//----- nvinfo : EIATTR_CRS_STACK_SIZE
	.align		4
.L_39:
        /*04b4*/ 	.byte	0x04, 0x1e
        /*04b6*/ 	.short	(.L_41 - .L_40)
.L_40:
        /*04b8*/ 	.word	0x00000000


	//----- nvinfo : EIATTR_CBANK_PARAM_SIZE
	.align		4
.L_41:
        /*04bc*/ 	.byte	0x03, 0x19
        /*04be*/ 	.short	0x0470


	//----- nvinfo : EIATTR_PARAM_CBANK
	.align		4
        /*04c0*/ 	.byte	0x04, 0x0a
        /*04c2*/ 	.short	(.L_43 - .L_42)
	.align		4
.L_42:
        /*04c4*/ 	.word	index@(.nv.constant0._ZN7cutlass13device_kernelINS_4gemm6kernel13GemmUniversalIN4cute5tupleIJiiiiEEENS1_10collective13CollectiveMmaINS1_34MainloopSm90TmaGmmaWarpSpecializedILi13ENS5_IJNS4_1CILi2EEENSA_ILi1EEESC_EEENS1_35KernelTmaWarpSpecializedCooperativeEEENS5_IJNSA_ILi256EEENSA_ILi16EEENSA_ILi32EEEEEENS_6half_tENS5_IJlSC_lEEESK_SL_NS4_8TiledMMAINS4_8MMA_AtomIJNS4_4SM904GMMA25MMA_64x16x16_F32F16F16_SSILNSP_5MajorE0ELSR_0ELNSP_7ScaleInE1ELSS_1EEEEEENS4_6LayoutISD_NS5_IJSC_NSA_ILi0EEESW_EEEEENS5_IJNS4_10UnderscoreESZ_SZ_EEEEENS4_13SM90_TMA_LOADENS4_14ComposedLayoutINS4_7SwizzleILi2ELi4ELi3EEENS4_18smem_ptr_flag_bitsILi16EEENSV_INS5_IJNSA_ILi8EEESI_EEENS5_IJSI_SC_EEEEEEEvNS4_8identityENS4_23SM90_TMA_LOAD_MULTICASTES1C_vS1D_EENS_8epilogue10collective6detail29Sm90TmaWarpSpecializedAdapterINS1H_15DefaultEpilogueISK_SL_SL_NS1G_6thread17LinearCombinationISK_Li1EffLNS1L_9ScaleType4KindE0ELNS_15FloatRoundStyleE2ESK_EENS1_15EpilogueDefaultEEEEEvvEEEEvNT_6ParamsE)
        /*04c8*/ 	.short	0x0210
        /*04ca*/ 	.short	0x0470


	//----- nvinfo : EIATTR_SW_WAR
	.align		4
.L_43:
        /*04cc*/ 	.byte	0x04, 0x36
        /*04ce*/ 	.short	(.L_45 - .L_44)
.L_44:
        /*04d0*/ 	.word	0x00000008
.L_45:


//--------------------- .nv.callgraph             --------------------------
	.section	.nv.callgraph,"",@"SHT_CUDA_CALLGRAPH"
	.align	4
	.sectionentsize	8
	.align		4
        /*0000*/ 	.word	0x00000000
	.align		4
        /*0004*/ 	.word	0xffffffff
	.align		4
        /*0008*/ 	.word	index@(_ZN7cutlass13device_kernelINS_4gemm6kernel13GemmUniversalIN4cute5tupleIJiiiiEEENS1_10collective13CollectiveMmaINS1_34MainloopSm90TmaGmmaWarpSpecializedILi13ENS5_IJNS4_1CILi2EEENSA_ILi1EEESC_EEENS1_35KernelTmaWarpSpecializedCooperativeEEENS5_IJNSA_ILi256EEENSA_ILi16EEENSA_ILi32EEEEEENS_6half_tENS5_IJlSC_lEEESK_SL_NS4_8TiledMMAINS4_8MMA_AtomIJNS4_4SM904GMMA25MMA_64x16x16_F32F16F16_SSILNSP_5MajorE0ELSR_0ELNSP_7ScaleInE1ELSS_1EEEEEENS4_6LayoutISD_NS5_IJSC_NSA_ILi0EEESW_EEEEENS5_IJNS4_10UnderscoreESZ_SZ_EEEEENS4_13SM90_TMA_LOADENS4_14ComposedLayoutINS4_7SwizzleILi2ELi4ELi3EEENS4_18smem_ptr_flag_bitsILi16EEENSV_INS5_IJNSA_ILi8EEESI_EEENS5_IJSI_SC_EEEEEEEvNS4_8identityENS4_23SM90_TMA_LOAD_MULTICASTES1C_vS1D_EENS_8epilogue10collective6detail29Sm90TmaWarpSpecializedAdapterINS1H_15DefaultEpilogueISK_SL_SL_NS1G_6thread17LinearCombinationISK_Li1EffLNS1L_9ScaleType4KindE0ELNS_15FloatRoundStyleE2ESK_EENS1_15EpilogueDefaultEEEEEvvEEEEvNT_6ParamsE)
	.align		4
        /*000c*/ 	.word	index@(__assertfail)
	.align		4
        /*0010*/ 	.word	0x00000000
	.align		4
        /*0014*/ 	.word	0xfffffffe
	.align		4
        /*0018*/ 	.word	0x00000000
	.align		4
        /*001c*/ 	.word	0xfffffffd
	.align		4
        /*0020*/ 	.word	0x00000000
	.align		4
        /*0024*/ 	.word	0xfffffffc


//--------------------- .nv.constant4             --------------------------
	.section	.nv.constant4,"a",@progbits
	.align	8
	.align		8
.nv.constant4:
        /*0000*/ 	.dword	__assertfail
	.align		8
        /*0008*/ 	.dword	__unnamed_1
	.align		8
        /*0010*/ 	.dword	_ZN40_INTERNAL_399e18ec_4_k_cu_7ae5b20c_104464cuda3std3__45__cpo5beginE
	.align		8
        /*0018*/ 	.dword	_ZN40_INTERNAL_399e18ec_4_k_cu_7ae5b20c_104464cuda3std3__45__cpo3endE
	.align		8
        /*0020*/ 	.dword	_ZN40_INTERNAL_399e18ec_4_k_cu_7ae5b20c_104464cuda3std3__45__cpo6cbeginE
	.align		8
        /*0028*/ 	.dword	_ZN40_INTERNAL_399e18ec_4_k_cu_7ae5b20c_104464cuda3std3__45__cpo4cendE
	.align		8
        /*0030*/ 	.dword	_ZN40_INTERNAL_399e18ec_4_k_cu_7ae5b20c_104464cuda3std3__442_GLOBAL__N__399e18ec_4_k_cu_7ae5b20c_104466ignoreE
	.align		8
        /*0038*/ 	.dword	_ZN40_INTERNAL_399e18ec_4_k_cu_7ae5b20c_104464cuda3std3__419piecewise_constructE
	.align		8
        /*0040*/ 	.dword	_ZN40_INTERNAL_399e18ec_4_k_cu_7ae5b20c_104464cuda3std3__48in_placeE
	.align		8
        /*0048*/ 	.dword	_ZN40_INTERNAL_399e18ec_4_k_cu_7ae5b20c_104464cuda3std6ranges3__45__cpo4swapE
	.align		8
        /*0050*/ 	.dword	_ZN40_INTERNAL_399e18ec_4_k_cu_7ae5b20c_104464cuda3std6ranges3__45__cpo9iter_moveE
	.align		8
        /*0058*/ 	.dword	_ZN40_INTERNAL_399e18ec_4_k_cu_7ae5b20c_104464cute7productE
	.align		8
        /*0060*/ 	.dword	_ZN40_INTERNAL_399e18ec_4_k_cu_7ae5b20c_104464cute1_E
	.align		8
        /*0068*/ 	.dword	$str$22
	.align		8
        /*0070*/ 	.dword	$str$23


//--------------------- .text._ZN7cutlass13device_kernelINS_4gemm6kernel13GemmUniversalIN4cute5tupleIJiiiiEEENS1_10collective13CollectiveMmaINS1_34MainloopSm90TmaGmmaWarpSpecializedILi13ENS5_IJNS4_1CILi2EEENSA_ILi1EEESC_EEENS1_35KernelTmaWarpSpecializedCooperativeEEENS5_IJNSA_ILi256EEENSA_ILi16EEENSA_ILi32EEEEEENS_6half_tENS5_IJlSC_lEEESK_SL_NS4_8TiledMMAINS4_8MMA_AtomIJNS4_4SM904GMMA25MMA_64x16x16_F32F16F16_SSILNSP_5MajorE0ELSR_0ELNSP_7ScaleInE1ELSS_1EEEEEENS4_6LayoutISD_NS5_IJSC_NSA_ILi0EEESW_EEEEENS5_IJNS4_10UnderscoreESZ_SZ_EEEEENS4_13SM90_TMA_LOADENS4_14ComposedLayoutINS4_7SwizzleILi2ELi4ELi3EEENS4_18smem_ptr_flag_bitsILi16EEENSV_INS5_IJNSA_ILi8EEESI_EEENS5_IJSI_SC_EEEEEEEvNS4_8identityENS4_23SM90_TMA_LOAD_MULTICASTES1C_vS1D_EENS_8epilogue10collective6detail29Sm90TmaWarpSpecializedAdapterINS1H_15DefaultEpilogueISK_SL_SL_NS1G_6thread17LinearCombinationISK_Li1EffLNS1L_9ScaleType4KindE0ELNS_15FloatRoundStyleE2ESK_EENS1_15EpilogueDefaultEEEEEvvEEEEvNT_6ParamsE --------------------------
	.section	.text._ZN7cutlass13device_kernelINS_4gemm6kernel13GemmUniversalIN4cute5tupleIJiiiiEEENS1_10collective13CollectiveMmaINS1_34MainloopSm90TmaGmmaWarpSpecializedILi13ENS5_IJNS4_1CILi2EEENSA_ILi1EEESC_EEENS1_35KernelTmaWarpSpecializedCooperativeEEENS5_IJNSA_ILi256EEENSA_ILi16EEENSA_ILi32EEEEEENS_6half_tENS5_IJlSC_lEEESK_SL_NS4_8TiledMMAINS4_8MMA_AtomIJNS4_4SM904GMMA25MMA_64x16x16_F32F16F16_SSILNSP_5MajorE0ELSR_0ELNSP_7ScaleInE1ELSS_1EEEEEENS4_6LayoutISD_NS5_IJSC_NSA_ILi0EEESW_EEEEENS5_IJNS4_10UnderscoreESZ_SZ_EEEEENS4_13SM90_TMA_LOADENS4_14ComposedLayoutINS4_7SwizzleILi2ELi4ELi3EEENS4_18smem_ptr_flag_bitsILi16EEENSV_INS5_IJNSA_ILi8EEESI_EEENS5_IJSI_SC_EEEEEEEvNS4_8identityENS4_23SM90_TMA_LOAD_MULTICASTES1C_vS1D_EENS_8epilogue10collective6detail29Sm90TmaWarpSpecializedAdapterINS1H_15DefaultEpilogueISK_SL_SL_NS1G_6thread17LinearCombinationISK_Li1EffLNS1L_9ScaleType4KindE0ELNS_15FloatRoundStyleE2ESK_EENS1_15EpilogueDefaultEEEEEvvEEEEvNT_6ParamsE,"ax",@progbits
	.align	128
.text._ZN7cutlass13device_kernelINS_4gemm6kernel13GemmUniversalIN4cute5tupleIJiiiiEEENS1_10collective13CollectiveMmaINS1_34MainloopSm90TmaGmmaWarpSpecializedILi13ENS5_IJNS4_1CILi2EEENSA_ILi1EEESC_EEENS1_35KernelTmaWarpSpecializedCooperativeEEENS5_IJNSA_ILi256EEENSA_ILi16EEENSA_ILi32EEEEEENS_6half_tENS5_IJlSC_lEEESK_SL_NS4_8TiledMMAINS4_8MMA_AtomIJNS4_4SM904GMMA25MMA_64x16x16_F32F16F16_SSILNSP_5MajorE0ELSR_0ELNSP_7ScaleInE1ELSS_1EEEEEENS4_6LayoutISD_NS5_IJSC_NSA_ILi0EEESW_EEEEENS5_IJNS4_10UnderscoreESZ_SZ_EEEEENS4_13SM90_TMA_LOADENS4_14ComposedLayoutINS4_7SwizzleILi2ELi4ELi3EEENS4_18smem_ptr_flag_bitsILi16EEENSV_INS5_IJNSA_ILi8EEESI_EEENS5_IJSI_SC_EEEEEEEvNS4_8identityENS4_23SM90_TMA_LOAD_MULTICASTES1C_vS1D_EENS_8epilogue10collective6detail29Sm90TmaWarpSpecializedAdapterINS1H_15DefaultEpilogueISK_SL_SL_NS1G_6thread17LinearCombinationISK_Li1EffLNS1L_9ScaleType4KindE0ELNS_15FloatRoundStyleE2ESK_EENS1_15EpilogueDefaultEEEEEvvEEEEvNT_6ParamsE:
        .type           _ZN7cutlass13device_kernelINS_4gemm6kernel13GemmUniversalIN4cute5tupleIJiiiiEEENS1_10collective13CollectiveMmaINS1_34MainloopSm90TmaGmmaWarpSpecializedILi13ENS5_IJNS4_1CILi2EEENSA_ILi1EEESC_EEENS1_35KernelTmaWarpSpecializedCooperativeEEENS5_IJNSA_ILi256EEENSA_ILi16EEENSA_ILi32EEEEEENS_6half_tENS5_IJlSC_lEEESK_SL_NS4_8TiledMMAINS4_8MMA_AtomIJNS4_4SM904GMMA25MMA_64x16x16_F32F16F16_SSILNSP_5MajorE0ELSR_0ELNSP_7ScaleInE1ELSS_1EEEEEENS4_6LayoutISD_NS5_IJSC_NSA_ILi0EEESW_EEEEENS5_IJNS4_10UnderscoreESZ_SZ_EEEEENS4_13SM90_TMA_LOADENS4_14ComposedLayoutINS4_7SwizzleILi2ELi4ELi3EEENS4_18smem_ptr_flag_bitsILi16EEENSV_INS5_IJNSA_ILi8EEESI_EEENS5_IJSI_SC_EEEEEEEvNS4_8identityENS4_23SM90_TMA_LOAD_MULTICASTES1C_vS1D_EENS_8epilogue10collective6detail29Sm90TmaWarpSpecializedAdapterINS1H_15DefaultEpilogueISK_SL_SL_NS1G_6thread17LinearCombinationISK_Li1EffLNS1L_9ScaleType4KindE0ELNS_15FloatRoundStyleE2ESK_EENS1_15EpilogueDefaultEEEEEvvEEEEvNT_6ParamsE,@function
        .size           _ZN7cutlass13device_kernelINS_4gemm6kernel13GemmUniversalIN4cute5tupleIJiiiiEEENS1_10collective13CollectiveMmaINS1_34MainloopSm90TmaGmmaWarpSpecializedILi13ENS5_IJNS4_1CILi2EEENSA_ILi1EEESC_EEENS1_35KernelTmaWarpSpecializedCooperativeEEENS5_IJNSA_ILi256EEENSA_ILi16EEENSA_ILi32EEEEEENS_6half_tENS5_IJlSC_lEEESK_SL_NS4_8TiledMMAINS4_8MMA_AtomIJNS4_4SM904GMMA25MMA_64x16x16_F32F16F16_SSILNSP_5MajorE0ELSR_0ELNSP_7ScaleInE1ELSS_1EEEEEENS4_6LayoutISD_NS5_IJSC_NSA_ILi0EEESW_EEEEENS5_IJNS4_10UnderscoreESZ_SZ_EEEEENS4_13SM90_TMA_LOADENS4_14ComposedLayoutINS4_7SwizzleILi2ELi4ELi3EEENS4_18smem_ptr_flag_bitsILi16EEENSV_INS5_IJNSA_ILi8EEESI_EEENS5_IJSI_SC_EEEEEEEvNS4_8identityENS4_23SM90_TMA_LOAD_MULTICASTES1C_vS1D_EENS_8epilogue10collective6detail29Sm90TmaWarpSpecializedAdapterINS1H_15DefaultEpilogueISK_SL_SL_NS1G_6thread17LinearCombinationISK_Li1EffLNS1L_9ScaleType4KindE0ELNS_15FloatRoundStyleE2ESK_EENS1_15EpilogueDefaultEEEEEvvEEEEvNT_6ParamsE,(.L_x_120 - _ZN7cutlass13device_kernelINS_4gemm6kernel13GemmUniversalIN4cute5tupleIJiiiiEEENS1_10collective13CollectiveMmaINS1_34MainloopSm90TmaGmmaWarpSpecializedILi13ENS5_IJNS4_1CILi2EEENSA_ILi1EEESC_EEENS1_35KernelTmaWarpSpecializedCooperativeEEENS5_IJNSA_ILi256EEENSA_ILi16EEENSA_ILi32EEEEEENS_6half_tENS5_IJlSC_lEEESK_SL_NS4_8TiledMMAINS4_8MMA_AtomIJNS4_4SM904GMMA25MMA_64x16x16_F32F16F16_SSILNSP_5MajorE0ELSR_0ELNSP_7ScaleInE1ELSS_1EEEEEENS4_6LayoutISD_NS5_IJSC_NSA_ILi0EEESW_EEEEENS5_IJNS4_10UnderscoreESZ_SZ_EEEEENS4_13SM90_TMA_LOADENS4_14ComposedLayoutINS4_7SwizzleILi2ELi4ELi3EEENS4_18smem_ptr_flag_bitsILi16EEENSV_INS5_IJNSA_ILi8EEESI_EEENS5_IJSI_SC_EEEEEEEvNS4_8identityENS4_23SM90_TMA_LOAD_MULTICASTES1C_vS1D_EENS_8epilogue10collective6detail29Sm90TmaWarpSpecializedAdapterINS1H_15DefaultEpilogueISK_SL_SL_NS1G_6thread17LinearCombinationISK_Li1EffLNS1L_9ScaleType4KindE0ELNS_15FloatRoundStyleE2ESK_EENS1_15EpilogueDefaultEEEEEvvEEEEvNT_6ParamsE)
        .other          _ZN7cutlass13device_kernelINS_4gemm6kernel13GemmUniversalIN4cute5tupleIJiiiiEEENS1_10collective13CollectiveMmaINS1_34MainloopSm90TmaGmmaWarpSpecializedILi13ENS5_IJNS4_1CILi2EEENSA_ILi1EEESC_EEENS1_35KernelTmaWarpSpecializedCooperativeEEENS5_IJNSA_ILi256EEENSA_ILi16EEENSA_ILi32EEEEEENS_6half_tENS5_IJlSC_lEEESK_SL_NS4_8TiledMMAINS4_8MMA_AtomIJNS4_4SM904GMMA25MMA_64x16x16_F32F16F16_SSILNSP_5MajorE0ELSR_0ELNSP_7ScaleInE1ELSS_1EEEEEENS4_6LayoutISD_NS5_IJSC_NSA_ILi0EEESW_EEEEENS5_IJNS4_10UnderscoreESZ_SZ_EEEEENS4_13SM90_TMA_LOADENS4_14ComposedLayoutINS4_7SwizzleILi2ELi4ELi3EEENS4_18smem_ptr_flag_bitsILi16EEENSV_INS5_IJNSA_ILi8EEESI_EEENS5_IJSI_SC_EEEEEEEvNS4_8identityENS4_23SM90_TMA_LOAD_MULTICASTES1C_vS1D_EENS_8epilogue10collective6detail29Sm90TmaWarpSpecializedAdapterINS1H_15DefaultEpilogueISK_SL_SL_NS1G_6thread17LinearCombinationISK_Li1EffLNS1L_9ScaleType4KindE0ELNS_15FloatRoundStyleE2ESK_EENS1_15EpilogueDefaultEEEEEvvEEEEvNT_6ParamsE,@"STO_CUDA_ENTRY STV_DEFAULT"
_ZN7cutlass13device_kernelINS_4gemm6kernel13GemmUniversalIN4cute5tupleIJiiiiEEENS1_10collective13CollectiveMmaINS1_34MainloopSm90TmaGmmaWarpSpecializedILi13ENS5_IJNS4_1CILi2EEENSA_ILi1EEESC_EEENS1_35KernelTmaWarpSpecializedCooperativeEEENS5_IJNSA_ILi256EEENSA_ILi16EEENSA_ILi32EEEEEENS_6half_tENS5_IJlSC_lEEESK_SL_NS4_8TiledMMAINS4_8MMA_AtomIJNS4_4SM904GMMA25MMA_64x16x16_F32F16F16_SSILNSP_5MajorE0ELSR_0ELNSP_7ScaleInE1ELSS_1EEEEEENS4_6LayoutISD_NS5_IJSC_NSA_ILi0EEESW_EEEEENS5_IJNS4_10UnderscoreESZ_SZ_EEEEENS4_13SM90_TMA_LOADENS4_14ComposedLayoutINS4_7SwizzleILi2ELi4ELi3EEENS4_18smem_ptr_flag_bitsILi16EEENSV_INS5_IJNSA_ILi8EEESI_EEENS5_IJSI_SC_EEEEEEEvNS4_8identityENS4_23SM90_TMA_LOAD_MULTICASTES1C_vS1D_EENS_8epilogue10collective6detail29Sm90TmaWarpSpecializedAdapterINS1H_15DefaultEpilogueISK_SL_SL_NS1G_6thread17LinearCombinationISK_Li1EffLNS1L_9ScaleType4KindE0ELNS_15FloatRoundStyleE2ESK_EENS1_15EpilogueDefaultEEEEEvvEEEEvNT_6ParamsE:
[----:B------:R-:W0:Y:S01]  /*0000*/  LDC R1, c[0x0][0x28] ;  /* 0x00000a00ff017b82 */ /* 0x000e220000000800 */
[----:B------:R-:W1:Y:S01]  /*0010*/  S2R R18, SR_TID.X ;  /* 0x0000000000127919 */ /* 0x000e620000002100 */
[----:B------:R-:W-:Y:S01]  /*0020*/  ELECT P0, URZ, PT ;  /* 0x00000000003f782f */ /* 0x000fe20003800000 */
[----:B------:R-:W-:Y:S01]  /*0030*/  BSSY B0, `(.L_x_0) ;  /* 0x000000f000007945 */ /* 0x000fe20003800000 */
[--C-:B-1----:R-:W-:Y:S02]  /*0040*/  SHF.R.U32.HI R0, RZ, 0x5, R18.reuse ;  /* 0x00000005ff007819 */ /* 0x102fe40000011612 */
[----:B------:R-:W-:-:S03]  /*0050*/  SHF.R.U32.HI R3, RZ, 0x7, R18 ;  /* 0x00000007ff037819 */ /* 0x000fc60000011612 */
[----:B------:R-:W1:Y:S04]  /*0060*/  SHFL.IDX PT, R2, R0, RZ, 0x1f ;  /* 0x00001fff00027589 */ /* 0x000e6800000e0000 */
[----:B------:R2:W3:Y:S01]  /*0070*/  SHFL.IDX PT, R5, R3, RZ, 0x1f ;  /* 0x00001fff03057589 */ /* 0x0004e200000e0000 */
[----:B-1----:R-:W-:-:S13]  /*0080*/  ISETP.NE.OR P0, PT, R2, RZ, !P0 ;  /* 0x000000ff0200720c */ /* 0x002fda0004705670 */
[----:B0-23--:R-:W-:Y:S05]  /*0090*/  @P0 BRA `(.L_x_1) ;  /* 0x0000000000200947 */ /* 0x00dfea0003800000 */
[----:B------:R-:W-:Y:S02]  /*00a0*/  ULDC.64 UR4, c[0x0][0x198] ;  /* 0x0000660000047ab9 */ /* 0x000fe40000000a00 */
[----:B------:R-:W-:Y:S02]  /*00b0*/  UIADD3 UR6, UP0, UR4, 0xf0, URZ ;  /* 0x000000f004067890 */ /* 0x000fe4000ff1e03f */
[----:B------:R-:W-:Y:S02]  /*00c0*/  UIADD3 UR4, UP1, UR4, 0x1f0, URZ ;  /* 0x000001f004047890 */ /* 0x000fe4000ff3e03f */
[----:B------:R-:W-:Y:S02]  /*00d0*/  UIADD3.X UR7, URZ, UR5, URZ, UP0, !UPT ;  /* 0x000000053f077290 */ /* 0x000fe400087fe43f */
[----:B------:R-:W-:-:S07]  /*00e0*/  UIADD3.X UR5, URZ, UR5, URZ, UP1, !UPT ;  /* 0x000000053f057290 */ /* 0x000fce0008ffe43f */
[----:B------:R0:W-:Y:S02]  /*00f0*/  UTMACCTL.PF [UR6] ;  /* 0x00000000060079b9 */ /* 0x0001e40008040000 */
[----:B------:R0:W-:Y:S02]  /*0100*/  UTMACCTL.PF [UR4] ;  /* 0x00000000040079b9 */ /* 0x0001e40008040000 */
[----:B0-----:R-:W-:Y:S01]  /*0110*/  NOP ;  /* 0x0000000000007918 */ /* 0x001fe20000000000 */
.L_x_1:
[----:B------:R-:W-:Y:S05]  /*0120*/  BSYNC B0 ;  /* 0x0000000000007941 */ /* 0x000fea0003800000 */
.L_x_0:
[----:B------:R-:W0:Y:S02]  /*0130*/  SHFL.IDX PT, R3, R0, RZ, 0x1f ;  /* 0x00001fff00037589 */ /* 0x000e2400000e0000 */
[----:B0-----:R-:W-:-:S13]  /*0140*/  ISETP.NE.AND P0, PT, R3, RZ, PT ;  /* 0x000000ff0300720c */ /* 0x001fda0003f05270 */
[----:B------:R-:W-:Y:S05]  /*0150*/  @P0 BRA `(.L_x_2) ;  /* 0x0000000000ac0947 */ /* 0x000fea0003800000 */
[----:B------:R-:W-:Y:S01]  /*0160*/  ELECT P0, URZ, PT ;  /* 0x00000000003f782f */ /* 0x000fe20003800000 */
[----:B------:R-:W-:-:S12]  /*0170*/  BSSY B0, `(.L_x_2) ;  /* 0x0000029000007945 */ /* 0x000fd80003800000 */
[----:B------:R-:W-:Y:S05]  /*0180*/  @!P0 BRA `(.L_x_3) ;  /* 0x00000000009c8947 */ /* 0x000fea0003800000 */
[----:B------:R-:W0:Y:S01]  /*0190*/  S2UR UR8, SR_CgaCtaId ;  /* 0x00000000000879c3 */ /* 0x000e220000008800 */
[----:B------:R-:W-:Y:S01]  /*01a0*/  UMOV UR4, 0x400 ;  /* 0x0000040000047882 */ /* 0x000fe20000000000 */
[----:B------:R-:W-:Y:S01]  /*01b0*/  UMOV UR5, 0x1 ;  /* 0x0000000100057882 */ /* 0x000fe20000000000 */
[----:B------:R-:W-:Y:S02]  /*01c0*/  UMOV UR6, 0x4 ;  /* 0x0000000400067882 */ /* 0x000fe40000000000 */
[----:B------:R-:W-:-:S04]  /*01d0*/  UIADD3 UR6, -UR6, 0x100000, URZ ;  /* 0x0010000006067890 */ /* 0x000fc8000fffe13f */
[----:B------:R-:W-:Y:S02]  /*01e0*/  USHF.L.U32 UR7, UR6, 0xb, URZ ;  /* 0x0000000b06077899 */ /* 0x000fe4000800063f */
[----:B------:R-:W-:Y:S02]  /*01f0*/  USHF.L.U32 UR6, UR6, 0x1, URZ ;  /* 0x0000000106067899 */ /* 0x000fe4000800063f */
[----:B0-----:R-:W-:Y:S02]  /*0200*/  ULEA UR8, UR8, UR4, 0x18 ;  /* 0x0000000408087291 */ /* 0x001fe4000f8ec03f */
[----:B------:R-:W-:-:S04]  /*0210*/  UIADD3 UR4, -UR5, 0x100000, URZ ;  /* 0x0010000005047890 */ /* 0x000fc8000fffe13f */
[----:B------:R-:W-:Y:S02]  /*0220*/  USHF.L.U32 UR5, UR4, 0xb, URZ ;  /* 0x0000000b04057899 */ /* 0x000fe4000800063f */
[----:B------:R-:W-:Y:S01]  /*0230*/  USHF.L.U32 UR4, UR4, 0x1, URZ ;  /* 0x0000000104047899 */ /* 0x000fe2000800063f */
[----:B------:R-:W0:Y:S11]  /*0240*/  FENCE.VIEW.ASYNC.S ;  /* 0x00000000000073c6 */ /* 0x000e360000000000 */
[----:B0-----:R0:W1:Y:S01]  /*0250*/  SYNCS.EXCH.64 URZ, [UR8], UR4 ;  /* 0x00000004083f75b2 */ /* 0x0010620008000100 */
[----:B------:R0:W2:Y:S01]  /*0260*/  SYNCS.EXCH.64 URZ, [UR8+0x68], UR6 ;  /* 0x00006806083f75b2 */ /* 0x0000a20008000100 */
[----:B------:R0:W3:Y:S01]  /*0270*/  SYNCS.EXCH.64 URZ, [UR8+0x8], UR4 ;  /* 0x00000804083f75b2 */ /* 0x0000e20008000100 */
[----:B------:R0:W4:Y:S01]  /*0280*/  SYNCS.EXCH.64 URZ, [UR8+0x70], UR6 ;  /* 0x00007006083f75b2 */ /* 0x0001220008000100 */
[----:B------:R0:W0:Y:S01]  /*0290*/  SYNCS.EXCH.64 URZ, [UR8+0x10], UR4 ;  /* 0x00001004083f75b2 */ /* 0x0000220008000100 */
        /* <DEDUP_REMOVED lines=21> */
[----:B-123--:R-:W-:Y:S01]  /*03f0*/  NOP ;  /* 0x0000000000007918 */ /* 0x00efe20000000000 */
.L_x_3:
[----:B0-----:R-:W-:Y:S05]  /*0400*/  BSYNC B0 ;  /* 0x0000000000007941 */ /* 0x001fea0003800000 */
.L_x_2:
[----:B------:R-:W-:Y:S01]  /*0410*/  SHF.R.S32.HI R7, RZ, 0x1f, R18 ;  /* 0x0000001fff077819 */ /* 0x000fe20000011412 */
[----:B------:R-:W0:Y:S01]  /*0420*/  SHFL.IDX PT, R0, R0, RZ, 0x1f ;  /* 0x00001fff00007589 */ /* 0x000e2200000e0000 */
[----:B------:R-:W1:Y:S01]  /*0430*/  S2UR UR8, SR_CTAID.X ;  /* 0x00000000000879c3 */ /* 0x000e620000002500 */
[----:B------:R-:W-:Y:S02]  /*0440*/  ELECT P0, URZ, PT ;  /* 0x00000000003f782f */ /* 0x000fe40003800000 */
[----:B------:R-:W-:Y:S01]  /*0450*/  LEA.HI R7, R7, R18, RZ, 0x7 ;  /* 0x0000001207077211 */ /* 0x000fe200078f38ff */
[----:B------:R-:W2:Y:S01]  /*0460*/  S2R R4, SR_CTAID.Y ;  /* 0x0000000000047919 */ /* 0x000ea20000002600 */
[----:B------:R-:W-:Y:S01]  /*0470*/  SHF.R.S32.HI R8, RZ, 0x1f, R3 ;  /* 0x0000001fff087819 */ /* 0x000fe20000011403 */
[----:B------:R-:W-:Y:S01]  /*0480*/  ULDC UR4, c[0x0][0x150] ;  /* 0x0000540000047ab9 */ /* 0x000fe20000000800 */
[----:B------:R-:W-:Y:S01]  /*0490*/  LOP3.LUT R7, R7, 0xffffff80, RZ, 0xc0, !PT ;  /* 0xffffff8007077812 */ /* 0x000fe200078ec0ff */
[----:B------:R-:W-:Y:S01]  /*04a0*/  NOP ;  /* 0x0000000000007918 */ /* 0x000fe20000000000 */
[----:B------:R-:W-:Y:S01]  /*04b0*/  LEA.HI R8, R8, R3, RZ, 0x2 ;  /* 0x0000000308087211 */ /* 0x000fe200078f10ff */
[----:B------:R-:W3:Y:S01]  /*04c0*/  LDC R10, c[0x0][0x144] ;  /* 0x00005100ff0a7b82 */ /* 0x000ee20000000800 */
[----:B------:R-:W-:Y:S01]  /*04d0*/  NOP ;  /* 0x0000000000007918 */ /* 0x000fe20000000000 */
[----:B------:R-:W-:Y:S01]  /*04e0*/  IMAD.IADD R6, R18, 0x1, -R7 ;  /* 0x0000000112067824 */ /* 0x000fe200078e0a07 */
[----:B------:R-:W-:Y:S01]  /*04f0*/  LOP3.LUT R8, R8, 0x3ffffffc, RZ, 0xc0, !PT ;  /* 0x3ffffffc08087812 */ /* 0x000fe200078ec0ff */
[----:B------:R-:W-:Y:S01]  /*0500*/  IMAD.MOV.U32 R22, RZ, RZ, 0x1 ;  /* 0x00000001ff167424 */ /* 0x000fe200078e00ff */
[----:B------:R-:W-:-:S02]  /*0510*/  ISETP.NE.AND P3, PT, R5, RZ, PT ;  /* 0x000000ff0500720c */ /* 0x000fc40003f65270 */
[----:B------:R-:W-:Y:S01]  /*0520*/  SHF.R.S32.HI R7, RZ, 0x1f, R6 ;  /* 0x0000001fff077819 */ /* 0x000fe20000011406 */
[----:B------:R-:W-:Y:S01]  /*0530*/  IMAD.IADD R8, R3, 0x1, -R8 ;  /* 0x0000000103087824 */ /* 0x000fe200078e0a08 */
[----:B------:R-:W5:Y:S02]  /*0540*/  LDC R13, c[0x0][0x140] ;  /* 0x00005000ff0d7b82 */ /* 0x000f640000000800 */
[----:B------:R-:W-:Y:S02]  /*0550*/  LEA.HI R7, R7, R6, RZ, 0x3 ;  /* 0x0000000607077211 */ /* 0x000fe400078f18ff */
[----:B0-----:R-:W-:Y:S02]  /*0560*/  ISETP.NE.OR P0, PT, R0, RZ, !P0 ;  /* 0x000000ff0000720c */ /* 0x001fe40004705670 */
[--C-:B------:R-:W-:Y:S02]  /*0570*/  SHF.R.S32.HI R0, RZ, 0x3, R7.reuse ;  /* 0x00000003ff007819 */ /* 0x100fe40000011407 */
[----:B------:R-:W-:-:S02]  /*0580*/  SHF.R.S32.HI R7, RZ, 0x1f, R7 ;  /* 0x0000001fff077819 */ /* 0x000fc40000011407 */
[----:B-1----:R-:W-:Y:S02]  /*0590*/  I2FP.F32.U32 R9, UR8 ;  /* 0x0000000800097c45 */ /* 0x002fe40008201000 */
[----:B------:R-:W-:-:S03]  /*05a0*/  LEA.HI R7, R7, R0, RZ, 0x2 ;  /* 0x0000000007077211 */ /* 0x000fc600078f10ff */
[----:B------:R-:W-:Y:S01]  /*05b0*/  FMUL R9, R9, UR4 ;  /* 0x0000000409097c20 */ /* 0x000fe20008400000 */
[----:B------:R-:W-:Y:S01]  /*05c0*/  LOP3.LUT R7, R7, 0xfffffffc, RZ, 0xc0, !PT ;  /* 0xfffffffc07077812 */ /* 0x000fe200078ec0ff */
[----:B------:R-:W-:Y:S01]  /*05d0*/  VOTEU.ALL UP0, P0 ;  /* 0x00000000003f7886 */ /* 0x000fe20000000000 */
[----:B--2---:R-:W-:Y:S01]  /*05e0*/  I2FP.F32.U32 R3, R4 ;  /* 0x0000000400037245 */ /* 0x004fe20000201000 */
[----:B------:R-:W-:Y:S01]  /*05f0*/  ULDC UR4, c[0x0][0x154] ;  /* 0x0000550000047ab9 */ /* 0x000fe20000000800 */
[----:B------:R-:W-:Y:S01]  /*0600*/  VOTEU.ALL UP1, P0 ;  /* 0x00000000003f7886 */ /* 0x000fe20000020000 */
[----:B------:R-:W0:Y:S01]  /*0610*/  F2I.U32.TRUNC.NTZ R9, R9 ;  /* 0x0000000900097305 */ /* 0x000e22000020f000 */
[----:B------:R-:W-:Y:S01]  /*0620*/  IMAD.IADD R7, R0, 0x1, -R7 ;  /* 0x0000000100077824 */ /* 0x000fe200078e0a07 */
[----:B------:R-:W1:Y:S01]  /*0630*/  @!UP0 S2UR UR7, SR_CgaCtaId ;  /* 0x00000000000789c3 */ /* 0x000e620000008800 */
[----:B------:R-:W-:Y:S01]  /*0640*/  FMUL R12, R3, UR4 ;  /* 0x00000004030c7c20 */ /* 0x000fe20008400000 */
[----:B------:R-:W-:Y:S01]  /*0650*/  UMOV UR4, 0x20 ;  /* 0x0000002000047882 */ /* 0x000fe20000000000 */
[----:B------:R-:W-:Y:S01]  /*0660*/  IMAD R8, R8, 0x4, R7 ;  /* 0x0000000408087824 */ /* 0x000fe200078e0207 */
[----:B------:R-:W-:Y:S01]  /*0670*/  @!UP0 UMOV UR6, 0x400 ;  /* 0x0000040000068882 */ /* 0x000fe20000000000 */
[----:B------:R-:W-:-:S04]  /*0680*/  @!UP0 UIADD3 UR4, -UR4, 0x100000, URZ ;  /* 0x0010000004048890 */ /* 0x000fc8000fffe13f */
[----:B------:R-:W-:Y:S02]  /*0690*/  @!UP0 USHF.L.U32 UR5, UR4, 0xb, URZ ;  /* 0x0000000b04058899 */ /* 0x000fe4000800063f */
[----:B------:R-:W-:Y:S01]  /*06a0*/  @!UP0 USHF.L.U32 UR4, UR4, 0x1, URZ ;  /* 0x0000000104048899 */ /* 0x000fe2000800063f */
[----:B-----5:R-:W-:Y:S01]  /*06b0*/  ISETP.EQ.U32.AND P2, PT, R13, 0x1, PT ;  /* 0x000000010d00780c */ /* 0x020fe20003f42070 */
[----:B------:R-:W2:Y:S01]  /*06c0*/  F2I.U32.TRUNC.NTZ R12, R12 ;  /* 0x0000000c000c7305 */ /* 0x000ea2000020f000 */
[C---:B------:R-:W-:Y:S01]  /*06d0*/  LEA.HI R0, R8.reuse, R8, RZ, 0x1 ;  /* 0x0000000808007211 */ /* 0x040fe200078f08ff */
[----:B------:R-:W5:Y:S01]  /*06e0*/  LDC R7, c[0x0][0x148] ;  /* 0x00005200ff077b82 */ /* 0x000f620000000800 */
[----:B------:R-:W-:Y:S02]  /*06f0*/  IMAD.SHL.U32 R23, R8, 0x4, RZ ;  /* 0x0000000408177824 */ /* 0x000fe400078e00ff */
[----:B------:R-:W-:Y:S01]  /*0700*/  LOP3.LUT R11, R0, 0xfffffffe, RZ, 0xc0, !PT ;  /* 0xfffffffe000b7812 */ /* 0x000fe200078ec0ff */
[----:B0-----:R-:W-:Y:S01]  /*0710*/  IMAD.MOV R15, RZ, RZ, -R9 ;  /* 0x000000ffff0f7224 */ /* 0x001fe200078e0a09 */
[----:B------:R-:W-:-:S02]  /*0720*/  SHF.R.S32.HI R9, RZ, 0x1f, R2 ;  /* 0x0000001fff097819 */ /* 0x000fc40000011402 */
[----:B------:R-:W-:Y:S01]  /*0730*/  LOP3.LUT R23, R8, 0xc, R23, 0x78, !PT ;  /* 0x0000000c08177812 */ /* 0x000fe200078e7817 */
[----:B---3--:R-:W-:Y:S01]  /*0740*/  IMAD R3, R10, R15, UR8 ;  /* 0x000000080a037e24 */ /* 0x008fe2000f8e020f */
[----:B------:R-:W-:Y:S01]  /*0750*/  LEA.HI R9, R9, R2, RZ, 0x2 ;  /* 0x0000000209097211 */ /* 0x000fe200078f10ff */
[----:B------:R-:W-:-:S03]  /*0760*/  IMAD.IADD R0, R8, 0x1, -R11 ;  /* 0x0000000108007824 */ /* 0x000fc600078e0a0b */
[----:B------:R-:W-:Y:S01]  /*0770*/  LOP3.LUT R9, R9, 0xfffffffc, RZ, 0xc0, !PT ;  /* 0xfffffffc09097812 */ /* 0x000fe200078ec0ff */
[----:B--2---:R-:W-:Y:S01]  /*0780*/  IMAD.MOV R20, RZ, RZ, -R12 ;  /* 0x000000ffff147224 */ /* 0x004fe200078e0a0c */
[----:B------:R-:W-:Y:S01]  /*0790*/  ISETP.NE.AND P4, PT, R0, R3, PT ;  /* 0x000000030000720c */ /* 0x000fe20003f85270 */
[----:B-1----:R-:W-:Y:S02]  /*07a0*/  @!UP0 ULEA UR6, UR7, UR6, 0x18 ;  /* 0x0000000607068291 */ /* 0x002fe4000f8ec03f */
[----:B------:R-:W-:Y:S01]  /*07b0*/  IMAD.IADD R0, R2, 0x1, -R9 ;  /* 0x0000000102007824 */ /* 0x000fe200078e0a09 */
[----:B------:R-:W-:Y:S01]  /*07c0*/  VOTEU.ALL UP0, P0 ;  /* 0x00000000003f7886 */ /* 0x000fe20000000000 */
[----:B------:R-:W-:Y:S01]  /*07d0*/  LOP3.LUT P0, RZ, R6, 0x7, RZ, 0xc0, !PT ;  /* 0x0000000706ff7812 */ /* 0x000fe2000780c0ff */
[----:B------:R-:W-:Y:S02]  /*07e0*/  VIADD R6, R5, 0xffffffff ;  /* 0xffffffff05067836 */ /* 0x000fe40000000000 */
[----:B------:R-:W-:Y:S01]  /*07f0*/  ISETP.NE.AND P1, PT, R0, 0x3, PT ;  /* 0x000000030000780c */ /* 0x000fe20003f25270 */
[----:B-----5:R-:W-:Y:S01]  /*0800*/  IMAD R9, R7, R20, R4 ;  /* 0x0000001407097224 */ /* 0x020fe200078e0204 */
[----:B------:R-:W-:-:S02]  /*0810*/  ISETP.LT.U32.AND P0, PT, R23, 0x2, !P0 ;  /* 0x000000021700780c */ /* 0x000fc40004701070 */
[----:B------:R-:W-:Y:S01]  /*0820*/  ISETP.EQ.OR P1, PT, R0, RZ, !P1 ;  /* 0x000000ff0000720c */ /* 0x000fe20004f22670 */
[----:B------:R-:W0:Y:S02]  /*0830*/  FENCE.VIEW.ASYNC.S ;  /* 0x00000000000073c6 */ /* 0x000e240000000000 */
[----:B0-----:R0:W1:Y:S01]  /*0840*/  @!UP0 SYNCS.EXCH.64 URZ, [UR6+0xe0], UR4 ;  /* 0x0000e004063f85b2 */ /* 0x0010620008000100 */
[----:B------:R-:W-:Y:S02]  /*0850*/  @P4 LEA.HI R2, R23, R23, RZ, 0x1 ;  /* 0x0000001717024211 */ /* 0x000fe400078f08ff */
[----:B------:R-:W-:Y:S02]  /*0860*/  ISETP.EQ.AND P1, PT, R5, RZ, P1 ;  /* 0x000000ff0500720c */ /* 0x000fe40000f22270 */
[----:B------:R-:W-:Y:S02]  /*0870*/  @P4 SHF.R.S32.HI R2, RZ, 0x1, R2 ;  /* 0x00000001ff024819 */ /* 0x000fe40000011402 */
[----:B------:R-:W-:-:S02]  /*0880*/  ISETP.GE.U32.AND P6, PT, R6, 0x2, PT ;  /* 0x000000020600780c */ /* 0x000fc40003fc6070 */
[----:B------:R-:W-:Y:S02]  /*0890*/  @P4 ISETP.NE.AND P5, PT, R2, R9, PT ;  /* 0x000000090200420c */ /* 0x000fe40003fa5270 */
[----:B------:R-:W-:Y:S02]  /*08a0*/  SEL R9, RZ, 0x1, !P0 ;  /* 0x00000001ff097807 */ /* 0x000fe40004000000 */
[----:B------:R-:W-:Y:S02]  /*08b0*/  @P4 SEL R22, RZ, 0x1, P5 ;  /* 0x00000001ff164807 */ /* 0x000fe40002800000 */
[----:B------:R-:W-:Y:S01]  /*08c0*/  SEL R19, RZ, 0x1, !P1 ;  /* 0x00000001ff137807 */ /* 0x000fe20004800000 */
[----:B------:R0:W2:Y:S01]  /*08d0*/  @!UP1 SYNCS.EXCH.64 URZ, [UR6+0xe8], UR4 ;  /* 0x0000e804063f95b2 */ /* 0x0000a20008000100 */
[----:B------:R-:W-:Y:S01]  /*08e0*/  LOP3.LUT R22, R22, R9, RZ, 0xc0, !PT ;  /* 0x0000000916167212 */ /* 0x000fe200078ec0ff */
[----:B------:R-:W-:Y:S01]  /*08f0*/  NOP ;  /* 0x0000000000007918 */ /* 0x000fe20000000000 */
[----:B------:R-:W-:Y:S01]  /*0900*/  SEL R19, R19, 0x2, P6 ;  /* 0x0000000213137807 */ /* 0x000fe20003000000 */
[----:B------:R-:W-:Y:S06]  /*0910*/  @!P2 BRA `(.L_x_4) ;  /* 0x000000000008a947 */ /* 0x000fec0003800000 */
[----:B-12-4-:R-:W-:Y:S01]  /*0920*/  UCGABAR_ARV ;  /* 0x00000000000079c7 */ /* 0x016fe20008000000 */
[----:B------:R-:W-:Y:S05]  /*0930*/  BRA `(.L_x_5) ;  /* 0x0000000000047947 */ /* 0x000fea0003800000 */
.L_x_4:
[----:B-12-4-:R-:W-:Y:S01]  /*0940*/  NOP ;  /* 0x0000000000007918 */ /* 0x016fe20000000000 */
.L_x_5:
[----:B------:R-:W1:Y:S01]  /*0950*/  LDC R16, c[0x0][0x65c] ;  /* 0x00019700ff107b82 */ /* 0x000e620000000800 */
[----:B------:R-:W-:Y:S02]  /*0960*/  IMAD.U32 R8, RZ, RZ, UR8 ;  /* 0x00000008ff087e24 */ /* 0x000fe4000f8e00ff */
[----:B------:R-:W-:Y:S01]  /*0970*/  IMAD.MOV.U32 R9, RZ, RZ, RZ ;  /* 0x000000ffff097224 */ /* 0x000fe200078e00ff */
[----:B-1----:R-:W-:-:S04]  /*0980*/  ISETP.NE.AND P1, PT, R16, 0x1, PT ;  /* 0x000000011000780c */ /* 0x002fc80003f25270 */
[----:B------:R-:W-:-:S09]  /*0990*/  P2R R2, PR, RZ, 0x2 ;  /* 0x00000002ff027803 */ /* 0x000fd20000000000 */
[----:B------:R-:W1:Y:S01]  /*09a0*/  @P1 LDC R11, c[0x0][0x10] ;  /* 0x00000400ff0b1b82 */ /* 0x000e620000000800 */
[----:B------:R-:W-:Y:S02]  /*09b0*/  @P1 IMAD.MOV.U32 R5, RZ, RZ, RZ ;  /* 0x000000ffff051224 */ /* 0x000fe400078e00ff */
[----:B------:R-:W-:-:S05]  /*09c0*/  @P1 IMAD.MOV.U32 R17, RZ, RZ, RZ ;  /* 0x000000ffff111224 */ /* 0x000fca00078e00ff */
[----:B------:R-:W2:Y:S01]  /*09d0*/  @!P1 LDC R13, c[0x0][0xc] ;  /* 0x00000300ff0d9b82 */ /* 0x000ea20000000800 */
[----:B-1----:R-:W-:-:S04]  /*09e0*/  @P1 IMAD.WIDE.U32 R10, R11, UR8, R4 ;  /* 0x000000080b0a1c25 */ /* 0x002fc8000f8e0004 */
[----:B------:R-:W-:Y:S02]  /*09f0*/  @P1 IMAD.MOV.U32 R2, RZ, RZ, R10 ;  /* 0x000000ffff021224 */ /* 0x000fe400078e000a */
[----:B------:R-:W-:Y:S02]  /*0a00*/  @P1 IMAD.IADD R17, R11, 0x1, R17 ;  /* 0x000000010b111824 */ /* 0x000fe400078e0211 */
[----:B--2---:R-:W-:-:S04]  /*0a10*/  @!P1 IMAD.WIDE.U32 R8, R4, R13, R8 ;  /* 0x0000000d04089225 */ /* 0x004fc800078e0008 */
[----:B------:R-:W-:Y:S02]  /*0a20*/  @!P1 IMAD.MOV.U32 R2, RZ, RZ, R8 ;  /* 0x000000ffff029224 */ /* 0x000fe400078e0008 */
[----:B------:R-:W-:Y:S01]  /*0a30*/  @!P1 IMAD.MOV.U32 R17, RZ, RZ, R9 ;  /* 0x000000ffff119224 */ /* 0x000fe200078e0009 */
[----:B------:R-:W-:Y:S06]  /*0a40*/  @!P2 BRA `(.L_x_6) ;  /* 0x00000000000ca947 */ /* 0x000fec0003800000 */
[----:B------:R-:W-:Y:S01]  /*0a50*/  UCGABAR_WAIT ;  /* 0x0000000000007dc7 */ /* 0x000fe20008000000 */
[----:B------:R-:W-:Y:S01]  /*0a60*/  CCTL.IVALL ;  /* 0x00000000ff00798f */ /* 0x000fe20002000000 */
[----:B------:R-:W-:Y:S05]  /*0a70*/  BRA `(.L_x_7) ;  /* 0x0000000000047947 */ /* 0x000fea0003800000 */
.L_x_6:
[----:B------:R-:W-:Y:S06]  /*0a80*/  BAR.SYNC.DEFER_BLOCKING 0x0 ;  /* 0x0000000000007b1d */ /* 0x000fec0000010000 */
.L_x_7:
[----:B------:R-:W-:Y:S05]  /*0a90*/  @!P3 BRA `(.L_x_8) ;  /* 0x0000003000dcb947 */ /* 0x000fea0003800000 */
[----:B------:R-:W-:-:S13]  /*0aa0*/  ISETP.GT.U32.AND P0, PT, R6, 0x1, PT ;  /* 0x000000010600780c */ /* 0x000fda0003f04070 */
[----:B0-----:R-:W-:Y:S05]  /*0ab0*/  @P0 EXIT ;  /* 0x000000000000094d */ /* 0x001fea0003800000 */
[----:B------:R-:W-:Y:S01]  /*0ac0*/  ULDC.64 UR4, c[0x0][0x650] ;  /* 0x0001940000047ab9 */ /* 0x000fe20000000a00 */
[----:B------:R-:W-:Y:S01]  /*0ad0*/  PRMT R0, RZ, 0x7610, R0 ;  /* 0x00007610ff007816 */ /* 0x000fe20000000000 */
[----:B------:R-:W-:Y:S01]  /*0ae0*/  IMAD.MOV.U32 R44, RZ, RZ, -0x1 ;  /* 0xffffffffff2c7424 */ /* 0x000fe200078e00ff */
[----:B------:R-:W-:Y:S01]  /*0af0*/  ISETP.GE.U32.AND P0, PT, R2, UR4, PT ;  /* 0x0000000402007c0c */ /* 0x000fe2000bf06070 */
[----:B------:R-:W-:Y:S02]  /*0b00*/  IMAD.MOV.U32 R45, RZ, RZ, -0x1 ;  /* 0xffffffffff2d7424 */ /* 0x000fe400078e00ff */
[----:B------:R-:W-:Y:S01]  /*0b10*/  IMAD.MOV.U32 R41, RZ, RZ, -0x1 ;  /* 0xffffffffff297424 */ /* 0x000fe200078e00ff */
[----:B------:R-:W-:-:S13]  /*0b20*/  ISETP.GE.U32.AND.EX P0, PT, R17, UR5, PT, P0 ;  /* 0x0000000511007c0c */ /* 0x000fda000bf06100 */
[----:B------:R-:W-:Y:S05]  /*0b30*/  @P0 BRA `(.L_x_9) ;  /* 0x0000000400300947 */ /* 0x000fea0003800000 */
[----:B------:R-:W0:Y:S01]  /*0b40*/  LDC.64 R24, c[0x0][0x628] ;  /* 0x00018a00ff187b82 */ /* 0x000e220000000a00 */
[----:B------:R-:W-:Y:S02]  /*0b50*/  IMAD.MOV.U32 R8, RZ, RZ, R2 ;  /* 0x000000ffff087224 */ /* 0x000fe400078e0002 */
[----:B------:R-:W-:-:S05]  /*0b60*/  IMAD.MOV.U32 R9, RZ, RZ, R17 ;  /* 0x000000ffff097224 */ /* 0x000fca00078e0011 */
[----:B------:R-:W1:Y:S08]  /*0b70*/  LDC R0, c[0x0][0x630] ;  /* 0x00018c00ff007b82 */ /* 0x000e700000000800 */
[----:B------:R-:W2:Y:S01]  /*0b80*/  LDC.64 R26, c[0x0][0x620] ;  /* 0x00018800ff1a7b82 */ /* 0x000ea20000000a00 */
[----:B0-----:R-:W-:-:S04]  /*0b90*/  ISETP.NE.U32.AND P0, PT, R24, RZ, PT ;  /* 0x000000ff1800720c */ /* 0x001fc80003f05070 */
[----:B------:R-:W-:-:S13]  /*0ba0*/  ISETP.NE.AND.EX P0, PT, R25, RZ, PT, P0 ;  /* 0x000000ff1900720c */ /* 0x000fda0003f05300 */
[----:B-12---:R-:W-:Y:S05]  /*0bb0*/  @!P0 BRA `(.L_x_10) ;  /* 0x0000000000288947 */ /* 0x006fea0003800000 */
[----:B------:R-:W0:Y:S02]  /*0bc0*/  LDC R13, c[0x0][0x634] ;  /* 0x00018d00ff0d7b82 */ /* 0x000e240000000800 */
[----:B0-----:R-:W-:-:S05]  /*0bd0*/  IADD3 R13, P0, R2, R13, RZ ;  /* 0x0000000d020d7210 */ /* 0x001fca0007f1e0ff */
[----:B------:R-:W-:-:S04]  /*0be0*/  IMAD.X R15, RZ, RZ, R17, P0 ;  /* 0x000000ffff0f7224 */ /* 0x000fc800000e0611 */
[----:B------:R-:W-:-:S04]  /*0bf0*/  IMAD.WIDE.U32 R8, R15, R24, RZ ;  /* 0x000000180f087225 */ /* 0x000fc800078e00ff */
[----:B------:R-:W-:-:S04]  /*0c00*/  IMAD.WIDE.U32 R10, P0, R13, R25, R8 ;  /* 0x000000190d0a7225 */ /* 0x000fc80007800008 */
[----:B------:R-:W-:-:S04]  /*0c10*/  IMAD.WIDE.U32 R8, R13, R24, RZ ;  /* 0x000000180d087225 */ /* 0x000fc800078e00ff */
[----:B------:R-:W-:Y:S01]  /*0c20*/  IMAD.X R13, RZ, RZ, RZ, P0 ;  /* 0x000000ffff0d7224 */ /* 0x000fe200000e06ff */
[----:B------:R-:W-:Y:S01]  /*0c30*/  IADD3 RZ, P0, R9, R10, RZ ;  /* 0x0000000a09ff7210 */ /* 0x000fe20007f1e0ff */
[----:B------:R-:W-:-:S04]  /*0c40*/  IMAD.MOV.U32 R12, RZ, RZ, R11 ;  /* 0x000000ffff0c7224 */ /* 0x000fc800078e000b */
[----:B------:R-:W-:-:S08]  /*0c50*/  IMAD.WIDE.U32.X R8, R15, R25, R12, P0 ;  /* 0x000000190f087225 */ /* 0x000fd000000e040c */
.L_x_10:
[----:B------:R-:W0:Y:S01]  /*0c60*/  LDC.64 R24, c[0x0][0x640] ;  /* 0x00019000ff187b82 */ /* 0x000e220000000a00 */
[-CC-:B------:R-:W-:Y:S01]  /*0c70*/  SHF.R.U64 R41, R8, R0.reuse, R9.reuse ;  /* 0x0000000008297219 */ /* 0x180fe20000001209 */
[----:B------:R-:W-:Y:S01]  /*0c80*/  IMAD.MOV.U32 R8, RZ, RZ, R2 ;  /* 0x000000ffff087224 */ /* 0x000fe200078e0002 */
[----:B------:R-:W-:Y:S01]  /*0c90*/  SHF.R.U32.HI R0, RZ, R0, R9 ;  /* 0x00000000ff007219 */ /* 0x000fe20000011609 */
[----:B------:R-:W-:Y:S01]  /*0ca0*/  IMAD R28, R7, R20, R4 ;  /* 0x00000014071c7224 */ /* 0x000fe200078e0204 */
[----:B------:R-:W-:Y:S01]  /*0cb0*/  IADD3 R5, P0, RZ, -R41, RZ ;  /* 0x80000029ff057210 */ /* 0x000fe20007f1e0ff */
[----:B------:R-:W-:Y:S02]  /*0cc0*/  IMAD.MOV.U32 R21, RZ, RZ, 0x1 ;  /* 0x00000001ff157424 */ /* 0x000fe400078e00ff */
[----:B------:R-:W1:Y:S02]  /*0cd0*/  LDC R6, c[0x0][0x618] ;  /* 0x00018600ff067b82 */ /* 0x000e640000000800 */
[----:B------:R-:W-:-:S04]  /*0ce0*/  IMAD.X R9, RZ, RZ, ~R0, P0 ;  /* 0x000000ffff097224 */ /* 0x000fc800000e0e00 */
[-C--:B------:R-:W-:Y:S02]  /*0cf0*/  IMAD R0, R9, R26.reuse, RZ ;  /* 0x0000001a09007224 */ /* 0x080fe400078e02ff */
[----:B------:R-:W2:Y:S01]  /*0d00*/  LDC R11, c[0x0][0x608] ;  /* 0x00018200ff0b7b82 */ /* 0x000ea20000000800 */
[----:B------:R-:W-:Y:S02]  /*0d10*/  IMAD.MOV.U32 R9, RZ, RZ, R17 ;  /* 0x000000ffff097224 */ /* 0x000fe400078e0011 */
[----:B------:R-:W-:-:S05]  /*0d20*/  IMAD.WIDE.U32 R8, R5, R26, R8 ;  /* 0x0000001a05087225 */ /* 0x000fca00078e0008 */
[----:B------:R-:W3:Y:S01]  /*0d30*/  LDC R12, c[0x0][0x658] ;  /* 0x00019600ff0c7b82 */ /* 0x000ee20000000800 */
[----:B------:R-:W-:Y:S01]  /*0d40*/  IMAD R5, R5, R27, R0 ;  /* 0x0000001b05057224 */ /* 0x000fe200078e0200 */
[----:B0-----:R-:W-:-:S03]  /*0d50*/  ISETP.NE.U32.AND P0, PT, R24, RZ, PT ;  /* 0x000000ff1800720c */ /* 0x001fc60003f05070 */
[----:B------:R-:W-:Y:S01]  /*0d60*/  IMAD.IADD R5, R9, 0x1, R5 ;  /* 0x0000000109057824 */ /* 0x000fe200078e0205 */
[----:B------:R-:W-:Y:S01]  /*0d70*/  ISETP.NE.AND.EX P0, PT, R25, RZ, PT, P0 ;  /* 0x000000ff1900720c */ /* 0x000fe20003f05300 */
[----:B------:R-:W-:Y:S01]  /*0d80*/  IMAD.MOV.U32 R9, RZ, RZ, -0x1 ;  /* 0xffffffffff097424 */ /* 0x000fe200078e00ff */
[----:B------:R-:W0:Y:S02]  /*0d90*/  LDC R15, c[0x0][0x600] ;  /* 0x00018000ff0f7b82 */ /* 0x000e240000000800 */
[-CC-:B-1----:R-:W-:Y:S02]  /*0da0*/  SHF.R.U64 R13, R8, R6.reuse, R5.reuse ;  /* 0x00000006080d7219 */ /* 0x182fe40000001205 */
[----:B------:R-:W-:-:S04]  /*0db0*/  SHF.R.U32.HI R0, RZ, R6, R5 ;  /* 0x00000006ff007219 */ /* 0x000fc80000011605 */
[----:B------:R-:W1:Y:S01]  /*0dc0*/  LDC R14, c[0x0][0x648] ;  /* 0x00019200ff0e7b82 */ /* 0x000e620000000800 */
[-CC-:B--2---:R-:W-:Y:S02]  /*0dd0*/  SHF.R.U64 R29, R13, R11.reuse, R0.reuse ;  /* 0x0000000b0d1d7219 */ /* 0x184fe40000001200 */
[----:B------:R-:W-:-:S05]  /*0de0*/  SHF.R.U32.HI R5, RZ, R11, R0 ;  /* 0x0000000bff057219 */ /* 0x000fca0000011600 */
[----:B------:R-:W2:Y:S01]  /*0df0*/  LDC R26, c[0x0][0x638] ;  /* 0x00018e00ff1a7b82 */ /* 0x000ea20000000800 */
[-CC-:B---3--:R-:W-:Y:S02]  /*0e00*/  SHF.R.U64 R20, R29, R12.reuse, R5.reuse ;  /* 0x0000000c1d147219 */ /* 0x188fe40000001205 */
[-C--:B------:R-:W-:Y:S02]  /*0e10*/  SHF.L.U32 R0, R9, R12.reuse, RZ ;  /* 0x0000000c09007219 */ /* 0x080fe400000006ff */
[----:B------:R-:W-:Y:S01]  /*0e20*/  SHF.R.U32.HI R5, RZ, R12, R5 ;  /* 0x0000000cff057219 */ /* 0x000fe20000011605 */
[----:B------:R-:W-:Y:S01]  /*0e30*/  IMAD.MOV.U32 R4, RZ, RZ, R20 ;  /* 0x000000ffff047224 */ /* 0x000fe200078e0014 */
[----:B------:R-:W-:Y:S01]  /*0e40*/  LOP3.LUT R10, RZ, R0, RZ, 0x33, !PT ;  /* 0x00000000ff0a7212 */ /* 0x000fe200078e33ff */
[----:B------:R-:W3:Y:S01]  /*0e50*/  LDC R27, c[0x0][0x610] ;  /* 0x00018400ff1b7b82 */ /* 0x000ee20000000800 */
[----:B------:R-:W-:Y:S05]  /*0e60*/  @!P0 BRA `(.L_x_11) ;  /* 0x0000000000288947 */ /* 0x000fea0003800000 */
[----:B------:R-:W4:Y:S02]  /*0e70*/  LDC R9, c[0x0][0x64c] ;  /* 0x00019300ff097b82 */ /* 0x000f240000000800 */
[----:B----4-:R-:W-:-:S05]  /*0e80*/  IADD3 R9, P0, R20, R9, RZ ;  /* 0x0000000914097210 */ /* 0x010fca0007f1e0ff */
        /* <DEDUP_REMOVED lines=8> */
.L_x_11:
[----:B-1----:R-:W-:Y:S01]  /*0f10*/  SHF.R.U64 R4, R4, R14, R5 ;  /* 0x0000000e04047219 */ /* 0x002fe20000001205 */
[----:B0-----:R-:W-:Y:S01]  /*0f20*/  VIADD R6, R15, 0xffffffff ;  /* 0xffffffff0f067836 */ /* 0x001fe20000000000 */
[----:B------:R-:W-:Y:S02]  /*0f30*/  SHF.L.U32 R0, R21, R12, RZ ;  /* 0x0000000c15007219 */ /* 0x000fe400000006ff */
[----:B------:R-:W-:Y:S01]  /*0f40*/  LOP3.LUT R5, R29, R10, RZ, 0xc0, !PT ;  /* 0x0000000a1d057212 */ /* 0x000fe200078ec0ff */
[----:B------:R-:W-:Y:S01]  /*0f50*/  IMAD.MOV R7, RZ, RZ, -R4 ;  /* 0x000000ffff077224 */ /* 0x000fe200078e0a04 */
[----:B------:R-:W-:Y:S02]  /*0f60*/  SEL R3, R3, R28, !P1 ;  /* 0x0000001c03037207 */ /* 0x000fe40004800000 */
[----:B------:R-:W-:Y:S01]  /*0f70*/  LOP3.LUT R6, R13, R6, RZ, 0xc0, !PT ;  /* 0x000000060d067212 */ /* 0x000fe200078ec0ff */
[----:B------:R-:W-:Y:S02]  /*0f80*/  IMAD R4, R0, R4, R5 ;  /* 0x0000000400047224 */ /* 0x000fe400078e0205 */
[----:B--2---:R-:W-:-:S02]  /*0f90*/  IMAD R0, R7, R26, R20 ;  /* 0x0000001a07007224 */ /* 0x004fc400078e0214 */
[----:B---3--:R-:W-:Y:S02]  /*0fa0*/  IMAD R3, R4, R27, R3 ;  /* 0x0000001b04037224 */ /* 0x008fe400078e0203 */
[----:B------:R-:W-:Y:S02]  /*0fb0*/  IMAD R44, R0, R15, R6 ;  /* 0x0000000f002c7224 */ /* 0x000fe400078e0206 */
[----:B------:R-:W-:-:S03]  /*0fc0*/  IMAD.MOV.U32 R4, RZ, RZ, 0x1 ;  /* 0x00000001ff047424 */ /* 0x000fc600078e00ff */
[----:B------:R-:W-:Y:S02]  /*0fd0*/  SEL R45, R44, R3, !P1 ;  /* 0x000000032c2d7207 */ /* 0x000fe40004800000 */
[----:B------:R-:W-:Y:S02]  /*0fe0*/  PRMT R0, R4, 0x7610, R0 ;  /* 0x0000761004007816 */ /* 0x000fe40000000000 */
[----:B------:R-:W-:-:S07]  /*0ff0*/  SEL R44, R3, R44, !P1 ;  /* 0x0000002c032c7207 */ /* 0x000fce0004800000 */
.L_x_9:
[----:B------:R-:W-:-:S08]  /*1000*/  NOP ;  /* 0x0000000000007918 */ /* 0x000fd00000000000 */
[----:B------:R-:W0:Y:S02]  /*1010*/  USETMAXREG.TRY_ALLOC.CTAPOOL UP0, 0xe8 ;  /* 0x000000e8000079c8 */ /* 0x000e240008000600 */
[----:B0-----:R-:W-:-:S13]  /*1020*/  PLOP3.LUT P0, PT, PT, PT, UP0, 0x80, 0x0 ;  /* 0x000000000000781c */ /* 0x001fda0003f0f008 */
[----:B------:R-:W-:Y:S05]  /*1030*/  @!P0 BRA `(.L_x_9) ;  /* 0xfffffffc00f08947 */ /* 0x000fea000383ffff */
[----:B------:R-:W-:Y:S01]  /*1040*/  ULDC.64 UR4, c[0x0][0x598] ;  /* 0x0001660000047ab9 */ /* 0x000fe20000000a00 */
[----:B------:R-:W-:Y:S01]  /*1050*/  ULDC.64 UR36, c[0x0][0x208] ;  /* 0x0000820000247ab9 */ /* 0x000fe20000000a00 */
[----:B------:R-:W-:-:S04]  /*1060*/  ISETP.NE.U32.AND P0, PT, RZ, UR4, PT ;  /* 0x00000004ff007c0c */ /* 0x000fc8000bf05070 */
[----:B------:R-:W-:-:S13]  /*1070*/  ISETP.NE.AND.EX P0, PT, RZ, UR5, PT, P0 ;  /* 0x00000005ff007c0c */ /* 0x000fda000bf05300 */
[----:B------:R-:W-:Y:S05]  /*1080*/  @!P0 BRA `(.L_x_12) ;  /* 0x00000000001c8947 */ /* 0x000fea0003800000 */
[----:B------:R-:W0:Y:S02]  /*1090*/  LDC.64 R4, c[0x0][0x598] ;  /* 0x00016600ff047b82 */ /* 0x000e240000000a00 */
[----:B0-----:R-:W2:Y:S02]  /*10a0*/  LDG.E.64 R4, desc[UR36][R4.64] ;  /* 0x0000002404047981 */ /* 0x001ea4000c1e1b00 */
[----:B--2---:R-:W-:-:S04]  /*10b0*/  ISETP.NE.U32.AND P0, PT, R4, RZ, PT ;  /* 0x000000ff0400720c */ /* 0x004fc80003f05070 */
[----:B------:R-:W-:-:S13]  /*10c0*/  ISETP.NE.AND.EX P0, PT, R5, RZ, PT, P0 ;  /* 0x000000ff0500720c */ /* 0x000fda0003f05300 */
[----:B------:R-:W-:Y:S05]  /*10d0*/  @!P0 BRA `(.L_x_12) ;  /* 0x0000000000088947 */ /* 0x000fea0003800000 */
[----:B------:R0:W5:Y:S01]  /*10e0*/  LD.E R40, desc[UR36][R4.64] ;  /* 0x0000002404287980 */ /* 0x000162000c101900 */
[----:B------:R-:W-:Y:S05]  /*10f0*/  BRA `(.L_x_13) ;  /* 0x0000000000247947 */ /* 0x000fea0003800000 */
.L_x_12:
[----:B------:R-:W-:Y:S02]  /*1100*/  ULDC.64 UR4, c[0x0][0x588] ;  /* 0x0001620000047ab9 */ /* 0x000fe40000000a00 */
[----:B------:R-:W-:-:S04]  /*1110*/  ISETP.NE.U32.AND P0, PT, RZ, UR4, PT ;  /* 0x00000004ff007c0c */ /* 0x000fc8000bf05070 */
[----:B------:R-:W-:-:S13]  /*1120*/  ISETP.NE.AND.EX P0, PT, RZ, UR5, PT, P0 ;  /* 0x00000005ff007c0c */ /* 0x000fda000bf05300 */
[----:B------:R-:W-:Y:S05]  /*1130*/  @!P0 BRA `(.L_x_14) ;  /* 0x00000000000c8947 */ /* 0x000fea0003800000 */
[----:B------:R-:W0:Y:S02]  /*1140*/  LDC.64 R4, c[0x0][0x588] ;  /* 0x00016200ff047b82 */ /* 0x000e240000000a00 */
[----:B0-----:R1:W5:Y:S01]  /*1150*/  LDG.E R40, desc[UR36][R4.64] ;  /* 0x0000002404287981 */ /* 0x001362000c1e1900 */
[----:B------:R-:W-:Y:S05]  /*1160*/  BRA `(.L_x_13) ;  /* 0x0000000000087947 */ /* 0x000fea0003800000 */
.L_x_14:
[----:B------:R-:W-:Y:S02]  /*1170*/  ULDC UR4, c[0x0][0x580] ;  /* 0x0001600000047ab9 */ /* 0x000fe40000000800 */
[----:B------:R-:W-:-:S07]  /*1180*/  IMAD.U32 R40, RZ, RZ, UR4 ;  /* 0x00000004ff287e24 */ /* 0x000fce000f8e00ff */
.L_x_13:
[----:B------:R-:W-:Y:S02]  /*1190*/  ULDC.64 UR4, c[0x0][0x5a0] ;  /* 0x0001680000047ab9 */ /* 0x000fe40000000a00 */
[----:B------:R-:W-:-:S04]  /*11a0*/  ISETP.NE.U32.AND P0, PT, RZ, UR4, PT ;  /* 0x00000004ff007c0c */ /* 0x000fc8000bf05070 */
[----:B------:R-:W-:-:S13]  /*11b0*/  ISETP.NE.AND.EX P0, PT, RZ, UR5, PT, P0 ;  /* 0x00000005ff007c0c */ /* 0x000fda000bf05300 */
[----:B------:R-:W-:Y:S05]  /*11c0*/  @!P0 BRA `(.L_x_15) ;  /* 0x00000000001c8947 */ /* 0x000fea0003800000 */
[----:B01----:R-:W0:Y:S02]  /*11d0*/  LDC.64 R4, c[0x0][0x5a0] ;  /* 0x00016800ff047b82 */ /* 0x003e240000000a00 */
[----:B0-----:R-:W2:Y:S02]  /*11e0*/  LDG.E.64 R4, desc[UR36][R4.64] ;  /* 0x0000002404047981 */ /* 0x001ea4000c1e1b00 */
[----:B--2---:R-:W-:-:S04]  /*11f0*/  ISETP.NE.U32.AND P0, PT, R4, RZ, PT ;  /* 0x000000ff0400720c */ /* 0x004fc80003f05070 */
[----:B------:R-:W-:-:S13]  /*1200*/  ISETP.NE.AND.EX P0, PT, R5, RZ, PT, P0 ;  /* 0x000000ff0500720c */ /* 0x000fda0003f05300 */
[----:B------:R-:W-:Y:S05]  /*1210*/  @!P0 BRA `(.L_x_15) ;  /* 0x0000000000088947 */ /* 0x000fea0003800000 */
[----:B------:R0:W5:Y:S01]  /*1220*/  LD.E R42, desc[UR36][R4.64] ;  /* 0x00000024042a7980 */ /* 0x000162000c101900 */
[----:B------:R-:W-:Y:S05]  /*1230*/  BRA `(.L_x_16) ;  /* 0x0000000000247947 */ /* 0x000fea0003800000 */
.L_x_15:
[----:B------:R-:W-:Y:S02]  /*1240*/  ULDC.64 UR4, c[0x0][0x590] ;  /* 0x0001640000047ab9 */ /* 0x000fe40000000a00 */
[----:B------:R-:W-:-:S04]  /*1250*/  ISETP.NE.U32.AND P0, PT, RZ, UR4, PT ;  /* 0x00000004ff007c0c */ /* 0x000fc8000bf05070 */
[----:B------:R-:W-:-:S13]  /*1260*/  ISETP.NE.AND.EX P0, PT, RZ, UR5, PT, P0 ;  /* 0x00000005ff007c0c */ /* 0x000fda000bf05300 */
[----:B------:R-:W-:Y:S05]  /*1270*/  @!P0 BRA `(.L_x_17) ;  /* 0x00000000000c8947 */ /* 0x000fea0003800000 */
[----:B------:R-:W2:Y:S02]  /*1280*/  LDC.64 R42, c[0x0][0x590] ;  /* 0x00016400ff2a7b82 */ /* 0x000ea40000000a00 */
[----:B--2---:R2:W5:Y:S01]  /*1290*/  LDG.E R42, desc[UR36][R42.64] ;  /* 0x000000242a2a7981 */ /* 0x004562000c1e1900 */
[----:B------:R-:W-:Y:S05]  /*12a0*/  BRA `(.L_x_16) ;  /* 0x0000000000087947 */ /* 0x000fea0003800000 */
.L_x_17:
[----:B------:R-:W-:Y:S02]  /*12b0*/  ULDC UR4, c[0x0][0x584] ;  /* 0x0001610000047ab9 */ /* 0x000fe40000000800 */
[----:B------:R-:W-:-:S07]  /*12c0*/  IMAD.U32 R42, RZ, RZ, UR4 ;  /* 0x00000004ff2a7e24 */ /* 0x000fce000f8e00ff */
.L_x_16:
[----:B------:R-:W-:-:S13]  /*12d0*/  LOP3.LUT P0, RZ, R0, 0xff, RZ, 0xc0, !PT ;  /* 0x000000ff00ff7812 */ /* 0x000fda000780c0ff */
[----:B------:R-:W-:Y:S05]  /*12e0*/  @!P0 EXIT ;  /* 0x000000000000894d */ /* 0x000fea0003800000 */
[----:B------:R-:W-:Y:S01]  /*12f0*/  ULDC UR4, c[0x0][0x28c] ;  /* 0x0000a30000047ab9 */ /* 0x000fe20000000800 */
[----:B--2---:R-:W-:Y:S01]  /*1300*/  LOP3.LUT R43, R19, 0x1, RZ, 0xfc, !PT ;  /* 0x00000001132b7812 */ /* 0x004fe200078efcff */
[----:B------:R-:W-:Y:S01]  /*1310*/  UIADD3 UR4, UR4, 0x1f, URZ ;  /* 0x0000001f04047890 */ /* 0x000fe2000fffe03f */
[----:B------:R-:W-:Y:S01]  /*1320*/  UMOV UR38, URZ ;  /* 0x0000003f00267c82 */ /* 0x000fe20008000000 */
[----:B------:R-:W-:Y:S02]  /*1330*/  UMOV UR39, URZ ;  /* 0x0000003f00277c82 */ /* 0x000fe40008000000 */
[----:B------:R-:W-:-:S04]  /*1340*/  USHF.R.S32.HI UR5, URZ, 0x1f, UR4 ;  /* 0x0000001f3f057899 */ /* 0x000fc80008011404 */
[----:B------:R-:W-:-:S04]  /*1350*/  ULEA.HI UR5, UR5, UR4, URZ, 0x5 ;  /* 0x0000000405057291 */ /* 0x000fc8000f8f283f */
[----:B------:R-:W-:-:S12]  /*1360*/  USHF.R.S32.HI UR40, URZ, 0x5, UR5 ;  /* 0x000000053f287899 */ /* 0x000fd80008011405 */
.L_x_67:
[----:B------:R-:W-:Y:S01]  /*1370*/  LOP3.LUT R0, R18, 0x80, RZ, 0xc0, !PT ;  /* 0x0000008012007812 */ /* 0x000fe200078ec0ff */
[----:B------:R-:W2:Y:S01]  /*1380*/  S2UR UR7, SR_CgaCtaId ;  /* 0x00000000000779c3 */ /* 0x000ea20000008800 */
[----:B------:R-:W-:Y:S02]  /*1390*/  UMOV UR6, 0x400 ;  /* 0x0000040000067882 */ /* 0x000fe40000000000 */
[----:B------:R-:W-:-:S06]  /*13a0*/  SHF.R.U32.HI R0, RZ, 0x7, R0 ;  /* 0x00000007ff007819 */ /* 0x000fcc0000011600 */
[----:B---3--:R-:W3:Y:S01]  /*13b0*/  SHFL.IDX PT, R0, R0, RZ, 0x1f ;  /* 0x00001fff00007589 */ /* 0x008ee200000e0000 */
[----:B--2---:R-:W-:Y:S01]  /*13c0*/  ULEA UR6, UR7, UR6, 0x18 ;  /* 0x0000000607067291 */ /* 0x004fe2000f8ec03f */
[----:B---3--:R-:W-:-:S13]  /*13d0*/  R2UR UR4, R0 ;  /* 0x00000000000472ca */ /* 0x008fda00000e0000 */
[----:B------:R-:W-:-:S04]  /*13e0*/  ULEA.HI UR5, UR4, UR4, URZ, 0x1 ;  /* 0x0000000404057291 */ /* 0x000fc8000f8f083f */
[----:B------:R-:W-:-:S04]  /*13f0*/  ULOP3.LUT UR5, UR5, 0xffffe, URZ, 0xc0, !UPT ;  /* 0x000ffffe05057892 */ /* 0x000fc8000f8ec03f */
[----:B------:R-:W-:-:S03]  /*1400*/  UIADD3 UR5, UR4, -UR5, URZ ;  /* 0x8000000504057290 */ /* 0x000fc6000fffe03f */
[----:B------:R-:W-:Y:S01]  /*1410*/  ULDC UR4, c[0x0][0x28c] ;  /* 0x0000a30000047ab9 */ /* 0x000fe20000000800 */
[----:B------:R-:W-:Y:S01]  /*1420*/  ULEA UR5, UR5, UR6, 0xc ;  /* 0x0000000605057291 */ /* 0x000fe2000f8e603f */
[----:B------:R-:W-:-:S03]  /*1430*/  ISETP.LT.AND P0, PT, RZ, UR4, PT ;  /* 0x00000004ff007c0c */ /* 0x000fc6000bf01270 */
[----:B------:R-:W-:-:S04]  /*1440*/  UIADD3 UR5, UR5, 0x180, URZ ;  /* 0x0000018005057890 */ /* 0x000fc8000fffe03f */
[----:B------:R-:W-:-:S04]  /*1450*/  USHF.R.U32.HI UR5, URZ, 0x4, UR5 ;  /* 0x000000043f057899 */ /* 0x000fc80008011605 */
[----:B------:R-:W-:Y:S02]  /*1460*/  ULOP3.LUT UR41, UR5, 0x3fff, URZ, 0xc0, !UPT ;  /* 0x00003fff05297892 */ /* 0x000fe4000f8ec03f */
[----:B----45:R-:W-:Y:S10]  /*1470*/  @P0 BRA `(.L_x_18) ;  /* 0x0000000000400947 */ /* 0x030ff40003800000 */
[----:B------:R-:W-:Y:S01]  /*1480*/  MOV R0, 0x0 ;  /* 0x0000000000007802 */ /* 0x000fe20000000f00 */
[----:B------:R-:W-:Y:S01]  /*1490*/  ULDC.64 UR4, c[0x4][0x68] ;  /* 0x01001a0000047ab9 */ /* 0x000fe20000000a00 */
[----:B------:R-:W-:Y:S01]  /*14a0*/  ULDC.64 UR6, c[0x4][0x8] ;  /* 0x0100020000067ab9 */ /* 0x000fe20000000a00 */
[----:B01----:R-:W-:Y:S01]  /*14b0*/  IMAD.U32 R4, RZ, RZ, UR4 ;  /* 0x00000004ff047e24 */ /* 0x003fe2000f8e00ff */
[----:B------:R0:W1:Y:S01]  /*14c0*/  LDC.64 R14, c[0x4][R0] ;  /* 0x01000000000e7b82 */ /* 0x0000620000000a00 */
[----:B------:R-:W-:Y:S01]  /*14d0*/  IMAD.U32 R5, RZ, RZ, UR5 ;  /* 0x00000005ff057e24 */ /* 0x000fe2000f8e00ff */
[----:B------:R-:W-:Y:S01]  /*14e0*/  ULDC.64 UR4, c[0x4][0x70] ;  /* 0x01001c0000047ab9 */ /* 0x000fe20000000a00 */
[----:B------:R-:W-:Y:S02]  /*14f0*/  IMAD.U32 R10, RZ, RZ, UR6 ;  /* 0x00000006ff0a7e24 */ /* 0x000fe4000f8e00ff */
[----:B------:R-:W-:Y:S02]  /*1500*/  IMAD.U32 R6, RZ, RZ, UR4 ;  /* 0x00000004ff067e24 */ /* 0x000fe4000f8e00ff */
[----:B------:R-:W-:-:S02]  /*1510*/  IMAD.U32 R7, RZ, RZ, UR5 ;  /* 0x00000005ff077e24 */ /* 0x000fc4000f8e00ff */
[----:B------:R-:W-:Y:S02]  /*1520*/  IMAD.U32 R11, RZ, RZ, UR7 ;  /* 0x00000007ff0b7e24 */ /* 0x000fe4000f8e00ff */
[----:B------:R-:W-:Y:S02]  /*1530*/  IMAD.MOV.U32 R8, RZ, RZ, 0x1e1 ;  /* 0x000001e1ff087424 */ /* 0x000fe400078e00ff */
[----:B------:R-:W-:Y:S02]  /*1540*/  IMAD.MOV.U32 R12, RZ, RZ, 0x1 ;  /* 0x00000001ff0c7424 */ /* 0x000fe400078e00ff */
[----:B0-----:R-:W-:-:S07]  /*1550*/  IMAD.MOV.U32 R13, RZ, RZ, RZ ;  /* 0x000000ffff0d7224 */ /* 0x001fce00078e00ff */
[----:B------:R-:W-:-:S07]  /*1560*/  LEPC R20, `(.L_x_18) ;  /* 0x000000001014794e */ /* 0x000fce0000000000 */
[----:B-1---5:R-:W-:Y:S05]  /*1570*/  CALL.ABS.NOINC R14 ;  /* 0x000000000e007343 */ /* 0x022fea0003c00000 */
.L_x_18:
[----:B------:R-:W-:-:S13]  /*1580*/  ISETP.NE.AND P0, PT, R43, 0x3, PT ;  /* 0x000000032b00780c */ /* 0x000fda0003f05270 */
[----:B------:R-:W-:Y:S05]  /*1590*/  @!P0 BRA `(.L_x_19) ;  /* 0x0000000000048947 */ /* 0x000fea0003800000 */
[----:B------:R-:W-:Y:S01]  /*15a0*/  BPT.TRAP 0x1 ;  /* 0x000000040000795c */ /* 0x000fe20000300000 */
.L_x_19:
[----:B------:R-:W2:Y:S01]  /*15b0*/  S2UR UR5, SR_CgaCtaId ;  /* 0x00000000000579c3 */ /* 0x000ea20000008800 */
[----:B------:R-:W-:Y:S01]  /*15c0*/  UMOV UR4, 0x400 ;  /* 0x0000040000047882 */ /* 0x000fe20000000000 */
[----:B------:R-:W-:Y:S02]  /*15d0*/  IMAD.U32 R0, RZ, RZ, UR38 ;  /* 0x00000026ff007e24 */ /* 0x000fe4000f8e00ff */
[----:B------:R-:W-:-:S03]  /*15e0*/  IMAD.U32 R3, RZ, RZ, UR39 ;  /* 0x00000027ff037e24 */ /* 0x000fc6000f8e00ff */
[----:B------:R-:W-:Y:S01]  /*15f0*/  SHF.L.U32 R0, R0, 0x1f, RZ ;  /* 0x0000001f00007819 */ /* 0x000fe200000006ff */
[----:B--2---:R-:W-:-:S06]  /*1600*/  ULEA UR4, UR5, UR4, 0x18 ;  /* 0x0000000405047291 */ /* 0x004fcc000f8ec03f */
[----:B------:R-:W-:-:S04]  /*1610*/  IMAD.U32 R6, RZ, RZ, UR4 ;  /* 0x00000004ff067e24 */ /* 0x000fc8000f8e00ff */
[----:B------:R-:W-:-:S04]  /*1620*/  IMAD R3, R3, 0x8, R6 ;  /* 0x0000000803037824 */ /* 0x000fc800078e0206 */
[----:B------:R2:W3:Y:S01]  /*1630*/  SYNCS.PHASECHK.TRANS64.TRYWAIT P1, [R3+URZ], R0 ;  /* 0x00000000030075a7 */ /* 0x0004e2000802017f */
[----:B------:R-:W-:Y:S05]  /*1640*/  @!P0 BRA `(.L_x_20) ;  /* 0x0000000000048947 */ /* 0x000fea0003800000 */
[----:B------:R-:W-:Y:S01]  /*1650*/  BPT.TRAP 0x1 ;  /* 0x000000040000795c */ /* 0x000fe20000300000 */
.L_x_20:
[----:B---3--:R-:W-:Y:S05]  /*1660*/  @P1 BRA `(.L_x_21) ;  /* 0x0000000000081947 */ /* 0x008fea0003800000 */
[----:B------:R-:W3:Y:S02]  /*1670*/  SYNCS.PHASECHK.TRANS64.TRYWAIT P1, [R3+URZ], R0 ;  /* 0x00000000030075a7 */ /* 0x000ee4000802017f */
[----:B---3--:R-:W-:Y:S05]  /*1680*/  @!P1 BRA `(.L_x_22) ;  /* 0x00000040009c9947 */ /* 0x008fea0003800000 */
.L_x_21:
[----:B------:R-:W-:-:S04]  /*1690*/  UISETP.LT.AND UP0, UPT, UR40, 0x1, UPT ;  /* 0x000000012800788c */ /* 0x000fc8000bf01270 */
[----:B------:R-:W-:-:S06]  /*16a0*/  USEL UR4, UR40, 0x1, UP0 ;  /* 0x0000000128047887 */ /* 0x000fcc0008000000 */
[----:B--23--:R-:W-:Y:S01]  /*16b0*/  IMAD.U32 R0, RZ, RZ, UR4 ;  /* 0x00000004ff007e24 */ /* 0x00cfe2000f8e00ff */
[----:B------:R-:W-:Y:S05]  /*16c0*/  WARPSYNC.ALL ;  /* 0x0000000000007948 */ /* 0x000fea0003800000 */
[----:B------:R-:W-:-:S04]  /*16d0*/  IADD3 R0, -R0, UR40, RZ ;  /* 0x0000002800007c10 */ /* 0x000fc8000fffe1ff */
[----:B------:R-:W-:Y:S02]  /*16e0*/  ISETP.GE.AND P1, PT, R0, 0x1, PT ;  /* 0x000000010000780c */ /* 0x000fe40003f26270 */
[----:B------:R-:W-:Y:S01]  /*16f0*/  R2UR UR4, R6 ;  /* 0x00000000060472ca */ /* 0x000fe200000e0000 */
[----:B------:R-:W-:Y:S01]  /*1700*/  WARPGROUP.ARRIVE ;  /* 0x00000000000079c5 */ /* 0x000fe20000000000 */
[----:B------:R-:W-:Y:S01]  /*1710*/  UMOV UR9, 0x80000020 ;  /* 0x8000002000097882 */ /* 0x000fe20000000000 */
[----:B------:R-:W-:-:S10]  /*1720*/  UMOV UR11, 0x80000020 ;  /* 0x80000020000b7882 */ /* 0x000fd40000000000 */
[----:B------:R-:W-:-:S04]  /*1730*/  UIADD3 UR4, UR4, 0x34180, URZ ;  /* 0x0003418004047890 */ /* 0x000fc8000fffe03f */
[----:B------:R-:W-:-:S04]  /*1740*/  USHF.R.U32.HI UR4, URZ, 0x4, UR4 ;  /* 0x000000043f047899 */ /* 0x000fc80008011604 */
[----:B------:R-:W-:Y:S02]  /*1750*/  ULOP3.LUT UR5, UR4, 0x3fff, URZ, 0xc0, !UPT ;  /* 0x00003fff04057892 */ /* 0x000fe4000f8ec03f */
[----:B------:R-:W-:Y:S02]  /*1760*/  ULOP3.LUT UR4, UR41, 0x10000, URZ, 0xfc, !UPT ;  /* 0x0001000029047892 */ /* 0x000fe4000f8efc3f */
[----:B------:R-:W-:Y:S02]  /*1770*/  ULOP3.LUT UR5, UR5, 0x10000, URZ, 0xfc, !UPT ;  /* 0x0001000005057892 */ /* 0x000fe4000f8efc3f */
[----:B------:R-:W-:Y:S02]  /*1780*/  ULEA UR7, UR39, UR4, 0xa ;  /* 0x0000000427077291 */ /* 0x000fe4000f8e503f */
[----:B------:R-:W-:Y:S02]  /*1790*/  ULEA UR6, UR39, UR5, 0x6 ;  /* 0x0000000527067291 */ /* 0x000fe4000f8e303f */
[----:B------:R-:W-:-:S03]  /*17a0*/  UIADD3 UR12, UR7, 0x200, URZ ;  /* 0x00000200070c7890 */ /* 0x000fc6000fffe03f */
[----:B------:R-:W-:Y:S02]  /*17b0*/  UMOV UR8, UR7 ;  /* 0x0000000700087c82 */ /* 0x000fe40008000000 */
[----:B------:R-:W-:Y:S02]  /*17c0*/  UMOV UR10, UR6 ;  /* 0x00000006000a7c82 */ /* 0x000fe40008000000 */
[----:B------:R-:W-:Y:S01]  /*17d0*/  HGMMA.64x16x16.F32 R32, gdesc[UR8], RZ, !UPT, gsb0 ;  /* 0x00200000082079f0 */ /* 0x000fe2000c0008ff */
[----:B------:R-:W-:Y:S01]  /*17e0*/  UMOV UR8, UR12 ;  /* 0x0000000c00087c82 */ /* 0x000fe20008000000 */
[----:B------:R-:W-:Y:S01]  /*17f0*/  UMOV UR9, 0x80000020 ;  /* 0x8000002000097882 */ /* 0x000fe20000000000 */
[----:B------:R-:W-:Y:S02]  /*1800*/  WARPGROUP.DEPBAR.LE gsb0, 0x0 ;  /* 0x00008000000079c5 */ /* 0x000fe40000010000 */
[----:B------:R-:W-:-:S06]  /*1810*/  WARPGROUP.ARRIVE ;  /* 0x00000000000079c5 */ /* 0x000fcc0000000000 */
[----:B------:R-:W-:Y:S01]  /*1820*/  HGMMA.64x16x16.F32 R24, gdesc[UR8], RZ, !UPT, gsb0 ;  /* 0x00200000081879f0 */ /* 0x000fe2000c0008ff */
[----:B------:R-:W-:Y:S02]  /*1830*/  UIADD3 UR8, UR7, 0x2, URZ ;  /* 0x0000000207087890 */ /* 0x000fe4000fffe03f */
[----:B------:R-:W-:Y:S01]  /*1840*/  UIADD3 UR10, UR6, 0x2, URZ ;  /* 0x00000002060a7890 */ /* 0x000fe2000fffe03f */
[----:B------:R-:W-:Y:S01]  /*1850*/  UMOV UR9, 0x80000020 ;  /* 0x8000002000097882 */ /* 0x000fe20000000000 */
[----:B------:R-:W-:Y:S01]  /*1860*/  UMOV UR11, 0x80000020 ;  /* 0x80000020000b7882 */ /* 0x000fe20000000000 */
[----:B------:R-:W-:Y:S01]  /*1870*/  UIADD3 UR7, UR7, 0x202, URZ ;  /* 0x0000020207077890 */ /* 0x000fe2000fffe03f */
[----:B------:R-:W-:Y:S02]  /*1880*/  WARPGROUP.DEPBAR.LE gsb0, 0x0 ;  /* 0x00008000000079c5 */ /* 0x000fe40000010000 */
[----:B------:R-:W-:-:S06]  /*1890*/  WARPGROUP.ARRIVE ;  /* 0x00000000000079c5 */ /* 0x000fcc0000000000 */
[----:B------:R-:W-:Y:S01]  /*18a0*/  HGMMA.64x16x16.F32 R32, gdesc[UR8], R32, gsb0 ;  /* 0x00200000082079f0 */ /* 0x000fe20008000820 */
[----:B------:R-:W-:Y:S01]  /*18b0*/  UMOV UR8, UR7 ;  /* 0x0000000700087c82 */ /* 0x000fe20008000000 */
[----:B------:R-:W-:Y:S01]  /*18c0*/  UMOV UR9, 0x80000020 ;  /* 0x8000002000097882 */ /* 0x000fe20000000000 */
[----:B------:R-:W-:Y:S02]  /*18d0*/  WARPGROUP.DEPBAR.LE gsb0, 0x0 ;  /* 0x00008000000079c5 */ /* 0x000fe40000010000 */
[----:B------:R-:W-:-:S06]  /*18e0*/  WARPGROUP.ARRIVE ;  /* 0x00000000000079c5 */ /* 0x000fcc0000000000 */
[----:B------:R-:W-:Y:S03]  /*18f0*/  HGMMA.64x16x16.F32 R24, gdesc[UR8], R24, gsb0 ;  /* 0x00200000081879f0 */ /* 0x000fe60008000818 */
[----:B------:R-:W-:Y:S02]  /*1900*/  WARPGROUP.DEPBAR.LE gsb0, 0x0 ;  /* 0x00008000000079c5 */ /* 0x000fe40000010000 */
[----:B------:R-:W-:Y:S05]  /*1910*/  @!P1 BRA `(.L_x_23) ;  /* 0x00000004001c9947 */ /* 0x000fea0003800000 */
[----:B------:R-:W-:Y:S02]  /*1920*/  UIADD3 UR6, UR39, 0x1, URZ ;  /* 0x0000000127067890 */ /* 0x000fe4000fffe03f */
[----:B------:R-:W-:Y:S02]  /*1930*/  IMAD.U32 R3, RZ, RZ, UR39 ;  /* 0x00000027ff037e24 */ /* 0x000fe4000f8e00ff */
[----:B------:R-:W-:-:S04]  /*1940*/  UISETP.NE.AND UP0, UPT, UR6, 0xd, UPT ;  /* 0x0000000d0600788c */ /* 0x000fc8000bf05270 */
[----:B------:R-:W-:Y:S02]  /*1950*/  USEL UR7, URZ, 0x1, UP0 ;  /* 0x000000013f077887 */ /* 0x000fe40008000000 */
[----:B------:R-:W-:Y:S02]  /*1960*/  USEL UR6, UR6, URZ, UP0 ;  /* 0x0000003f06067287 */ /* 0x000fe40008000000 */
[----:B------:R-:W-:-:S06]  /*1970*/  ULOP3.LUT UR7, UR38, UR7, URZ, 0x3c, !UPT ;  /* 0x0000000726077292 */ /* 0x000fcc000f8e3c3f */
[----:B------:R-:W-:-:S07]  /*1980*/  IMAD.U32 R7, RZ, RZ, UR7 ;  /* 0x00000007ff077e24 */ /* 0x000fce000f8e00ff */
.L_x_30:
[----:B------:R-:W-:Y:S05]  /*1990*/  @!P0 BRA `(.L_x_24) ;  /* 0x0000000000048947 */ /* 0x000fea0003800000 */
[----:B------:R-:W-:Y:S01]  /*19a0*/  BPT.TRAP 0x1 ;  /* 0x000000040000795c */ /* 0x000fe20000300000 */
.L_x_24:
[----:B------:R-:W2:Y:S01]  /*19b0*/  S2UR UR8, SR_CgaCtaId ;  /* 0x00000000000879c3 */ /* 0x000ea20000008800 */
[----:B------:R-:W-:Y:S01]  /*19c0*/  UMOV UR7, 0x400 ;  /* 0x0000040000077882 */ /* 0x000fe20000000000 */
[----:B01----:R-:W-:Y:S01]  /*19d0*/  IMAD.U32 R5, RZ, RZ, UR6 ;  /* 0x00000006ff057e24 */ /* 0x003fe2000f8e00ff */
[----:B------:R-:W-:Y:S01]  /*19e0*/  SHF.L.U32 R4, R7, 0x1f, RZ ;  /* 0x0000001f07047819 */ /* 0x000fe200000006ff */
[----:B--2---:R-:W-:-:S06]  /*19f0*/  ULEA UR7, UR8, UR7, 0x18 ;  /* 0x0000000708077291 */ /* 0x004fcc000f8ec03f */
[----:B------:R-:W-:-:S04]  /*1a00*/  IMAD.U32 R6, RZ, RZ, UR7 ;  /* 0x00000007ff067e24 */ /* 0x000fc8000f8e00ff */
[----:B------:R-:W-:-:S04]  /*1a10*/  IMAD R5, R5, 0x8, R6 ;  /* 0x0000000805057824 */ /* 0x000fc800078e0206 */
[----:B------:R0:W1:Y:S01]  /*1a20*/  SYNCS.PHASECHK.TRANS64.TRYWAIT P1, [R5+URZ], R4 ;  /* 0x00000004050075a7 */ /* 0x000062000802017f */
[----:B------:R-:W-:Y:S05]  /*1a30*/  @!P0 BRA `(.L_x_25) ;  /* 0x0000000000048947 */ /* 0x000fea0003800000 */
[----:B------:R-:W-:Y:S01]  /*1a40*/  BPT.TRAP 0x1 ;  /* 0x000000040000795c */ /* 0x000fe20000300000 */
.L_x_25:
[----:B-1----:R-:W-:Y:S05]  /*1a50*/  @P1 BRA `(.L_x_26) ;  /* 0x0000000000081947 */ /* 0x002fea0003800000 */
[----:B------:R-:W1:Y:S02]  /*1a60*/  SYNCS.PHASECHK.TRANS64.TRYWAIT P1, [R5+URZ], R4 ;  /* 0x00000004050075a7 */ /* 0x000e64000802017f */
[----:B-1----:R-:W-:Y:S05]  /*1a70*/  @!P1 BRA `(.L_x_27) ;  /* 0x0000003c00b49947 */ /* 0x002fea0003800000 */
.L_x_26:
[----:B------:R-:W-:Y:S01]  /*1a80*/  ULEA UR7, UR6, UR5, 0x6 ;  /* 0x0000000506077291 */ /* 0x000fe2000f8e303f */
[----:B------:R-:W-:Y:S01]  /*1a90*/  WARPGROUP.ARRIVE ;  /* 0x00000000000079c5 */ /* 0x000fe20000000000 */
[----:B------:R-:W-:Y:S01]  /*1aa0*/  ULEA UR12, UR6, UR4, 0xa ;  /* 0x00000004060c7291 */ /* 0x000fe2000f8e503f */
[----:B------:R-:W-:Y:S01]  /*1ab0*/  UMOV UR11, 0x80000020 ;  /* 0x80000020000b7882 */ /* 0x000fe20000000000 */
[----:B------:R-:W-:Y:S02]  /*1ac0*/  UMOV UR9, 0x80000020 ;  /* 0x8000002000097882 */ /* 0x000fe40000000000 */
[----:B------:R-:W-:Y:S01]  /*1ad0*/  UIADD3 UR13, UR12, 0x200, URZ ;  /* 0x000002000c0d7890 */ /* 0x000fe2000fffe03f */
[----:B------:R-:W-:Y:S02]  /*1ae0*/  UMOV UR10, UR7 ;  /* 0x00000007000a7c82 */ /* 0x000fe40008000000 */
[----:B------:R-:W-:Y:S02]  /*1af0*/  UMOV UR8, UR12 ;  /* 0x0000000c00087c82 */ /* 0x000fe40008000000 */
[----:B------:R-:W-:Y:S01]  /*1b00*/  HGMMA.64x16x16.F32 R32, gdesc[UR8], R32, gsb0 ;  /* 0x00200000082079f0 */ /* 0x000fe20008000820 */
[----:B------:R-:W-:Y:S01]  /*1b10*/  UMOV UR9, 0x80000020 ;  /* 0x8000002000097882 */ /* 0x000fe20000000000 */
[----:B------:R-:W-:Y:S01]  /*1b20*/  UMOV UR8, UR13 ;  /* 0x0000000d00087c82 */ /* 0x000fe20008000000 */
[----:B------:R-:W-:-:S02]  /*1b30*/  WARPGROUP.DEPBAR.LE gsb0, 0x0 ;  /* 0x00008000000079c5 */ /* 0x000fc40000010000 */
[----:B------:R-:W-:-:S06]  /*1b40*/  WARPGROUP.ARRIVE ;  /* 0x00000000000079c5 */ /* 0x000fcc0000000000 */
[----:B------:R-:W-:Y:S01]  /*1b50*/  HGMMA.64x16x16.F32 R24, gdesc[UR8], R24, gsb0 ;  /* 0x00200000081879f0 */ /* 0x000fe20008000818 */
        /* <DEDUP_REMOVED lines=15> */
[----:B------:R-:W-:Y:S01]  /*1c50*/  BPT.TRAP 0x1 ;  /* 0x000000040000795c */ /* 0x000fe20000300000 */
.L_x_28:
[----:B------:R-:W-:-:S13]  /*1c60*/  ISETP.NE.AND P1, PT, R22, RZ, PT ;  /* 0x000000ff1600720c */ /* 0x000fda0003f25270 */
[----:B01----:R-:W-:-:S04]  /*1c70*/  @P1 IMAD R4, R3, 0x8, R6 ;  /* 0x0000000803041824 */ /* 0x003fc800078e0206 */
[----:B------:R-:W-:-:S05]  /*1c80*/  @P1 VIADD R4, R4, 0x68 ;  /* 0x0000006804041836 */ /* 0x000fca0000000000 */
[----:B------:R-:W-:-:S04]  /*1c90*/  @P1 PRMT R4, R23, 0x654, R4 ;  /* 0x0000065417041816 */ /* 0x000fc80000000004 */
[----:B------:R0:W-:Y:S01]  /*1ca0*/  @P1 SYNCS.ARRIVE.TRANS64.RED.A1T0 RZ, [R4+URZ], RZ ;  /* 0x000000ff04ff19a7 */ /* 0x0001e2000810043f */
[----:B------:R-:W-:-:S13]  /*1cb0*/  ISETP.GT.U32.AND P1, PT, R19, 0x1, PT ;  /* 0x000000011300780c */ /* 0x000fda0003f24070 */
[----:B0-----:R-:W-:Y:S05]  /*1cc0*/  @P1 BRA `(.L_x_29) ;  /* 0x0000000000041947 */ /* 0x001fea0003800000 */
[----:B------:R-:W-:Y:S01]  /*1cd0*/  BPT.TRAP 0x1 ;  /* 0x000000040000795c */ /* 0x000fe20000300000 */
.L_x_29:
[----:B------:R-:W-:Y:S01]  /*1ce0*/  UIADD3 UR6, UR6, 0x1, URZ ;  /* 0x0000000106067890 */ /* 0x000fe2000fffe03f */
[C---:B------:R-:W-:Y:S01]  /*1cf0*/  ISETP.GT.AND P2, PT, R0.reuse, 0x1, PT ;  /* 0x000000010000780c */ /* 0x040fe20003f44270 */
[----:B------:R-:W-:Y:S02]  /*1d00*/  VIADD R3, R3, 0x1 ;  /* 0x0000000103037836 */ /* 0x000fe40000000000 */
[----:B------:R-:W-:Y:S01]  /*1d10*/  UISETP.NE.AND UP0, UPT, UR6, 0xd, UPT ;  /* 0x0000000d0600788c */ /* 0x000fe2000bf05270 */
[----:B------:R-:W-:Y:S02]  /*1d20*/  VIADD R0, R0, 0xffffffff ;  /* 0xffffffff00007836 */ /* 0x000fe40000000000 */
[C---:B------:R-:W-:Y:S01]  /*1d30*/  ISETP.NE.AND P1, PT, R3.reuse, 0xd, PT ;  /* 0x0000000d0300780c */ /* 0x040fe20003f25270 */
[----:B------:R-:W-:Y:S02]  /*1d40*/  USEL UR7, URZ, 0x1, UP0 ;  /* 0x000000013f077887 */ /* 0x000fe40008000000 */
[----:B------:R-:W-:Y:S01]  /*1d50*/  USEL UR6, UR6, URZ, UP0 ;  /* 0x0000003f06067287 */ /* 0x000fe20008000000 */
[----:B------:R-:W-:-:S03]  /*1d60*/  SEL R3, R3, RZ, P1 ;  /* 0x000000ff03037207 */ /* 0x000fc60000800000 */
[----:B------:R-:W-:Y:S01]  /*1d70*/  LOP3.LUT R7, R7, UR7, RZ, 0x3c, !PT ;  /* 0x0000000707077c12 */ /* 0x000fe2000f8e3cff */
[----:B------:R-:W-:Y:S07]  /*1d80*/  @P2 BRA `(.L_x_30) ;  /* 0xfffffffc00002947 */ /* 0x000fee000383ffff */
.L_x_23:
[----:B------:R-:W2:Y:S02]  /*1d90*/  LDC R0, c[0x0][0x28c] ;  /* 0x0000a300ff007b82 */ /* 0x000ea40000000800 */
[----:B--2---:R-:W-:-:S13]  /*1da0*/  ISETP.GE.AND P1, PT, R0, 0x1, PT ;  /* 0x000000010000780c */ /* 0x004fda0003f26270 */
[----:B------:R-:W-:Y:S05]  /*1db0*/  @!P1 BRA `(.L_x_31) ;  /* 0x0000000000509947 */ /* 0x000fea0003800000 */
[----:B------:R-:W-:Y:S05]  /*1dc0*/  @!P0 BRA `(.L_x_32) ;  /* 0x0000000000048947 */ /* 0x000fea0003800000 */
[----:B------:R-:W-:Y:S01]  /*1dd0*/  BPT.TRAP 0x1 ;  /* 0x000000040000795c */ /* 0x000fe20000300000 */
.L_x_32:
[----:B------:R-:W-:Y:S01]  /*1de0*/  ISETP.NE.AND P0, PT, R22, RZ, PT ;  /* 0x000000ff1600720c */ /* 0x000fe20003f05270 */
[----:B------:R-:W-:Y:S01]  /*1df0*/  BSSY B0, `(.L_x_33) ;  /* 0x000000e000007945 */ /* 0x000fe20003800000 */
[----:B------:R-:W-:-:S11]  /*1e00*/  ISETP.GT.U32.AND P1, PT, R19, 0x1, PT ;  /* 0x000000011300780c */ /* 0x000fd60003f24070 */
[----:B------:R-:W-:Y:S05]  /*1e10*/  @!P0 BRA `(.L_x_34) ;  /* 0x00000000002c8947 */ /* 0x000fea0003800000 */
[----:B------:R-:W-:-:S04]  /*1e20*/  UISETP.LT.AND UP0, UPT, UR40, 0x1, UPT ;  /* 0x000000012800788c */ /* 0x000fc8000bf01270 */
[----:B------:R-:W-:-:S04]  /*1e30*/  USEL UR6, UR40, 0x1, UP0 ;  /* 0x0000000128067887 */ /* 0x000fc80008000000 */
[----:B------:R-:W-:-:S04]  /*1e40*/  UIADD3 UR6, UR39, UR40, -UR6 ;  /* 0x0000002827067290 */ /* 0x000fc8000fffe806 */
[----:B------:R-:W-:-:S04]  /*1e50*/  UIMAD.WIDE.U32 UR4, UR6, 0x4ec4ec4f, URZ ;  /* 0x4ec4ec4f060478a5 */ /* 0x000fc8000f8e003f */
[----:B------:R-:W-:-:S04]  /*1e60*/  USHF.R.U32.HI UR4, URZ, 0x2, UR5 ;  /* 0x000000023f047899 */ /* 0x000fc80008011605 */
[----:B------:R-:W-:-:S06]  /*1e70*/  UIMAD UR6, UR4, -0xd, UR6 ;  /* 0xfffffff3040678a4 */ /* 0x000fcc000f8e0206 */
[----:B------:R-:W-:-:S04]  /*1e80*/  IMAD.U32 R3, RZ, RZ, UR6 ;  /* 0x00000006ff037e24 */ /* 0x000fc8000f8e00ff */
[----:B------:R-:W-:-:S04]  /*1e90*/  IMAD R0, R3, 0x8, R6 ;  /* 0x0000000803007824 */ /* 0x000fc800078e0206 */
[----:B------:R-:W-:-:S05]  /*1ea0*/  VIADD R0, R0, 0x68 ;  /* 0x0000006800007836 */ /* 0x000fca0000000000 */
[----:B------:R-:W-:-:S04]  /*1eb0*/  PRMT R0, R23, 0x654, R0 ;  /* 0x0000065417007816 */ /* 0x000fc80000000000 */
[----:B------:R2:W-:Y:S03]  /*1ec0*/  SYNCS.ARRIVE.TRANS64.RED.A1T0 RZ, [R0+URZ], RZ ;  /* 0x000000ff00ff79a7 */ /* 0x0005e6000810043f */
.L_x_34:
[----:B------:R-:W-:Y:S05]  /*1ed0*/  BSYNC B0 ;  /* 0x0000000000007941 */ /* 0x000fea0003800000 */
.L_x_33:
[----:B------:R-:W-:Y:S05]  /*1ee0*/  @P1 BRA `(.L_x_31) ;  /* 0x0000000000041947 */ /* 0x000fea0003800000 */
[----:B------:R-:W-:Y:S01]  /*1ef0*/  BPT.TRAP 0x1 ;  /* 0x000000040000795c */ /* 0x000fe20000300000 */
.L_x_31:
[----:B------:R-:W3:Y:S01]  /*1f00*/  LDC R6, c[0x0][0x288] ;  /* 0x0000a200ff067b82 */ /* 0x000ee20000000800 */
[--C-:B--2---:R-:W-:Y:S01]  /*1f10*/  SHF.R.U32.HI R0, RZ, 0x2, R18.reuse ;  /* 0x00000002ff007819 */ /* 0x104fe20000011612 */
[----:B------:R-:W-:Y:S01]  /*1f20*/  IMAD.SHL.U32 R45, R45, 0x10, RZ ;  /* 0x000000102d2d7824 */ /* 0x000fe200078e00ff */
[----:B01----:R-:W-:Y:S01]  /*1f30*/  SHF.R.U32.HI R5, RZ, 0x7, R18 ;  /* 0x00000007ff057819 */ /* 0x003fe20000011612 */
[----:B------:R-:W-:Y:S01]  /*1f40*/  UIADD3 UR39, UR40, UR39, URZ ;  /* 0x0000002728277290 */ /* 0x000fe2000fffe03f */
[----:B------:R-:W-:Y:S01]  /*1f50*/  LOP3.LUT R3, R0, 0x7, RZ, 0xc0, !PT ;  /* 0x0000000700037812 */ /* 0x000fe200078ec0ff */
[----:B------:R-:W-:Y:S01]  /*1f60*/  IMAD.SHL.U32 R9, R44, 0x100, RZ ;  /* 0x000001002c097824 */ /* 0x000fe200078e00ff */
[----:B------:R-:W-:Y:S01]  /*1f70*/  LOP3.LUT R0, R5, 0x1, RZ, 0xc0, !PT ;  /* 0x0000000105007812 */ /* 0x000fe200078ec0ff */
[----:B------:R-:W-:Y:S01]  /*1f80*/  UISETP.GT.U32.AND UP0, UPT, UR39, 0xc, UPT ;  /* 0x0000000c2700788c */ /* 0x000fe2000bf04070 */
[----:B------:R-:W-:Y:S01]  /*1f90*/  LOP3.LUT R4, R18, 0x60, RZ, 0xc0, !PT ;  /* 0x0000006012047812 */ /* 0x000fe200078ec0ff */
[----:B------:R-:W-:Y:S01]  /*1fa0*/  ULDC UR7, c[0x0][0x284] ;  /* 0x0000a10000077ab9 */ /* 0x000fe20000000800 */
[----:B------:R-:W-:Y:S01]  /*1fb0*/  UISETP.GE.U32.AND UP1, UPT, UR40, 0xd, UPT ;  /* 0x0000000d2800788c */ /* 0x000fe2000bf26070 */
[----:B------:R-:W-:Y:S01]  /*1fc0*/  IMAD.SHL.U32 R10, R0, 0x40, RZ ;  /* 0x00000040000a7824 */ /* 0x000fe200078e00ff */
[----:B------:R-:W-:Y:S01]  /*1fd0*/  SHF.R.U32.HI R8, RZ, 0x1, R4 ;  /* 0x00000001ff087819 */ /* 0x000fe20000011604 */
[----:B------:R-:W-:Y:S01]  /*1fe0*/  UISETP.LT.U32.AND UP0, UPT, UR40, 0xd, UP0 ;  /* 0x0000000d2800788c */ /* 0x000fe20008701070 */
[----:B------:R-:W-:Y:S01]  /*1ff0*/  LOP3.LUT R4, R18, 0x3, RZ, 0xc0, !PT ;  /* 0x0000000312047812 */ /* 0x000fe200078ec0ff */
[----:B------:R-:W-:Y:S01]  /*2000*/  ULDC.64 UR8, c[0x0][0x5d0] ;  /* 0x0001740000087ab9 */ /* 0x000fe20000000a00 */
[--C-:B------:R-:W-:Y:S01]  /*2010*/  IADD3 R5, RZ, -R8, -R3.reuse ;  /* 0x80000008ff057210 */ /* 0x100fe20007ffe803 */
[----:B------:R-:W-:Y:S01]  /*2020*/  UIMAD.WIDE.U32 UR4, UR39, 0x4ec4ec4f, URZ ;  /* 0x4ec4ec4f270478a5 */ /* 0x000fe2000f8e003f */
[----:B------:R-:W-:Y:S01]  /*2030*/  LOP3.LUT R3, R10, 0x40, R3, 0xe2, !PT ;  /* 0x000000400a037812 */ /* 0x000fe200078ee203 */
[----:B------:R-:W-:Y:S01]  /*2040*/  USEL UR6, URZ, 0x1, !UP0 ;  /* 0x000000013f067887 */ /* 0x000fe2000c000000 */
[----:B------:R-:W-:Y:S01]  /*2050*/  SHF.R.S32.HI R21, RZ, 0x1f, R41 ;  /* 0x0000001fff157819 */ /* 0x000fe20000011429 */
[----:B------:R-:W-:Y:S01]  /*2060*/  IMAD R0, R0, -0x40, R5 ;  /* 0xffffffc000007824 */ /* 0x000fe200078e0205 */
[----:B------:R-:W-:Y:S01]  /*2070*/  USHF.R.U32.HI UR4, URZ, 0x2, UR5 ;  /* 0x000000023f047899 */ /* 0x000fe20008011605 */
[----:B---3--:R-:W-:Y:S01]  /*2080*/  IMAD R10, R4, -0x2, R6 ;  /* 0xfffffffe040a7824 */ /* 0x008fe200078e0206 */
[----:B------:R-:W-:Y:S01]  /*2090*/  ISETP.GE.AND P0, PT, R45, R6, PT ;  /* 0x000000062d00720c */ /* 0x000fe20003f06270 */
[----:B------:R-:W-:Y:S01]  /*20a0*/  IMAD.SHL.U32 R4, R18, 0x2, RZ ;  /* 0x0000000212047824 */ /* 0x000fe200078e00ff */
[----:B------:R-:W-:Y:S01]  /*20b0*/  ULOP3.LUT UR38, UR38, UR6, URZ, 0x3c, !UPT ;  /* 0x0000000626267292 */ /* 0x000fe2000f8e3c3f */
[----:B------:R-:W-:Y:S01]  /*20c0*/  IMAD R6, R21, UR8, RZ ;  /* 0x0000000815067c24 */ /* 0x000fe2000f8e02ff */
[----:B------:R-:W-:Y:S01]  /*20d0*/  ISETP.GE.OR P0, PT, R9, UR7, P0 ;  /* 0x0000000709007c0c */ /* 0x000fe20008706670 */
[----:B------:R-:W-:Y:S01]  /*20e0*/  IMAD.WIDE R14, R44, 0x100, RZ ;  /* 0x000001002c0e7825 */ /* 0x000fe200078e02ff */
[----:B------:R-:W-:Y:S01]  /*20f0*/  LOP3.LUT R4, R45, 0x6, R4, 0xf8, !PT ;  /* 0x000000062d047812 */ /* 0x000fe200078ef804 */
[----:B------:R-:W-:Y:S01]  /*2100*/  UIMAD UR39, UR4, -0xd, UR39 ;  /* 0xfffffff3042778a4 */ /* 0x000fe2000f8e0227 */
[----:B------:R-:W-:Y:S01]  /*2110*/  IADD3 R58, -R9, UR7, R0 ;  /* 0x00000007093a7c10 */ /* 0x000fe2000fffe100 */
[----:B------:R-:W-:Y:S01]  /*2120*/  IMAD R11, R41, UR9, R6 ;  /* 0x00000009290b7c24 */ /* 0x000fe2000f8e0206 */
[----:B------:R-:W-:Y:S01]  /*2130*/  SHF.R.S32.HI R5, RZ, 0x1f, R4 ;  /* 0x0000001fff057819 */ /* 0x000fe20000011404 */
[----:B------:R-:W-:Y:S01]  /*2140*/  @UP1 ULOP3.LUT UR38, UR38, 0x1, UR4, 0x78, !UPT ;  /* 0x0000000126261892 */ /* 0x000fe2000f8e7804 */
[----:B------:R-:W-:Y:S01]  /*2150*/  LOP3.LUT R65, R14, R3, R8, 0xfe, !PT ;  /* 0x000000030e417212 */ /* 0x000fe200078efe08 */
[----:B------:R-:W-:-:S02]  /*2160*/  IMAD.IADD R3, R10, 0x1, -R45 ;  /* 0x000000010a037824 */ /* 0x000fc400078e0a2d */
[----:B------:R-:W-:-:S04]  /*2170*/  IMAD.WIDE.U32 R6, R41, UR8, R4 ;  /* 0x0000000829067c25 */ /* 0x000fc8000f8e0004 */
[----:B------:R-:W-:Y:S02]  /*2180*/  IMAD.IADD R7, R7, 0x1, R11 ;  /* 0x0000000107077824 */ /* 0x000fe400078e020b */
[----:B------:R-:W-:Y:S01]  /*2190*/  IMAD.MOV.U32 R0, RZ, RZ, -0x1 ;  /* 0xffffffffff007424 */ /* 0x000fe200078e00ff */
[----:B------:R-:W-:Y:S06]  /*21a0*/  @P0 BRA `(.L_x_35) ;  /* 0x0000001400640947 */ /* 0x000fec0003800000 */
[----:B------:R-:W0:Y:S01]  /*21b0*/  LDC.64 R10, c[0x0][0x5c8] ;  /* 0x00017200ff0a7b82 */ /* 0x000e220000000a00 */
[----:B-----5:R-:W-:Y:S01]  /*21c0*/  FSETP.NEU.AND P1, PT, R42, RZ, PT ;  /* 0x000000ff2a00720b */ /* 0x020fe20003f2d000 */
[----:B------:R-:W-:Y:S01]  /*21d0*/  BSSY B0, `(.L_x_35) ;  /* 0x0000156000007945 */ /* 0x000fe20003800000 */
[----:B------:R-:W-:-:S04]  /*21e0*/  ISETP.GT.AND P2, PT, R58, RZ, PT ;  /* 0x000000ff3a00720c */ /* 0x000fc80003f44270 */
[----:B------:R-:W-:Y:S01]  /*21f0*/  ISETP.GT.AND P0, PT, R3, RZ, P2 ;  /* 0x000000ff0300720c */ /* 0x000fe20001704270 */
[-C--:B0-----:R-:W-:Y:S02]  /*2200*/  IMAD R8, R15, R10.reuse, RZ ;  /* 0x0000000a0f087224 */ /* 0x081fe400078e02ff */
[----:B------:R-:W-:-:S04]  /*2210*/  IMAD.WIDE.U32 R48, R65, R10, R6 ;  /* 0x0000000a41307225 */ /* 0x000fc800078e0006 */
[----:B------:R-:W-:-:S04]  /*2220*/  IMAD R7, R65, R11, R8 ;  /* 0x0000000b41077224 */ /* 0x000fc800078e0208 */
[----:B------:R-:W-:Y:S01]  /*2230*/  IMAD.IADD R51, R49, 0x1, R7 ;  /* 0x0000000131337824 */ /* 0x000fe200078e0207 */
[----:B------:R-:W-:Y:S06]  /*2240*/  @!P1 BRA `(.L_x_36) ;  /* 0x0000000c00dc9947 */ /* 0x000fec0003800000 */
[----:B------:R-:W0:Y:S01]  /*2250*/  LDC.64 R8, c[0x0][0x5b8] ;  /* 0x00016e00ff087b82 */ /* 0x000e220000000a00 */
[----:B------:R-:W-:-:S07]  /*2260*/  ULDC.64 UR4, c[0x0][0x5c0] ;  /* 0x0001700000047ab9 */ /* 0x000fce0000000a00 */
[----:B------:R-:W1:Y:S08]  /*2270*/  LDC.64 R12, c[0x0][0x5b0] ;  /* 0x00016c00ff0c7b82 */ /* 0x000e700000000a00 */
[----:B------:R-:W2:Y:S01]  /*2280*/  LDC.64 R6, c[0x0][0x5a8] ;  /* 0x00016a00ff067b82 */ /* 0x000ea20000000a00 */
[-C--:B0-----:R-:W-:Y:S02]  /*2290*/  IMAD R14, R21, R8.reuse, RZ ;  /* 0x00000008150e7224 */ /* 0x081fe400078e02ff */
[----:B------:R-:W-:-:S04]  /*22a0*/  IMAD.WIDE.U32 R20, R41, R8, R4 ;  /* 0x0000000829147225 */ /* 0x000fc800078e0004 */
[----:B------:R-:W-:Y:S02]  /*22b0*/  IMAD R61, R41, R9, R14 ;  /* 0x00000009293d7224 */ /* 0x000fe400078e020e */
[----:B-1----:R-:W-:Y:S02]  /*22c0*/  IMAD R14, R15, R12, RZ ;  /* 0x0000000c0f0e7224 */ /* 0x002fe400078e02ff */
[----:B------:R-:W-:Y:S02]  /*22d0*/  IMAD.IADD R15, R21, 0x1, R61 ;  /* 0x00000001150f7824 */ /* 0x000fe400078e023d */
[----:B------:R-:W-:Y:S02]  /*22e0*/  IMAD R63, R65, R13, R14 ;  /* 0x0000000d413f7224 */ /* 0x000fe400078e020e */
[----:B------:R-:W-:-:S04]  /*22f0*/  IMAD.MOV.U32 R14, RZ, RZ, R20 ;  /* 0x000000ffff0e7224 */ /* 0x000fc800078e0014 */
[----:B------:R-:W-:-:S04]  /*2300*/  IMAD.WIDE.U32 R44, R65, R12, R14 ;  /* 0x0000000c412c7225 */ /* 0x000fc800078e000e */
[----:B------:R-:W-:Y:S01]  /*2310*/  IMAD.IADD R9, R45, 0x1, R63 ;  /* 0x000000012d097824 */ /* 0x000fe200078e023f */
[----:B--2---:R-:W-:-:S04]  /*2320*/  LEA R46, P1, R44, R6, 0x1 ;  /* 0x000000062c2e7211 */ /* 0x004fc800078208ff */
[----:B------:R-:W-:-:S05]  /*2330*/  LEA.HI.X R47, R44, R7, R9, 0x1, P1 ;  /* 0x000000072c2f7211 */ /* 0x000fca00008f0c09 */
[----:B------:R-:W2:Y:S01]  /*2340*/  @P0 LDG.E.LTC128B.U16 R9, desc[UR36][R46.64] ;  /* 0x000000242e090981 */ /* 0x000ea2000c1e1520 */
[C---:B------:R-:W-:Y:S01]  /*2350*/  LEA R50, P1, R48.reuse, UR4, 0x1 ;  /* 0x0000000430327c11 */ /* 0x040fe2000f8208ff */
[----:B------:R-:W-:Y:S01]  /*2360*/  IMAD.WIDE.U32 R44, R65, R12, R4 ;  /* 0x0000000c412c7225 */ /* 0x000fe200078e0004 */
[----:B------:R-:W-:Y:S02]  /*2370*/  BSSY B1, `(.L_x_37) ;  /* 0x0000012000017945 */ /* 0x000fe40003800000 */
[----:B------:R-:W-:Y:S01]  /*2380*/  LEA.HI.X R51, R48, UR5, R51, 0x1, P1 ;  /* 0x0000000530337c11 */ /* 0x000fe200088f0c33 */
[----:B------:R-:W-:Y:S01]  /*2390*/  IMAD.IADD R45, R63, 0x1, R45 ;  /* 0x000000013f2d7824 */ /* 0x000fe200078e022d */
[----:B------:R-:W-:Y:S01]  /*23a0*/  ISETP.GT.AND P1, PT, R3, 0x1, P2 ;  /* 0x000000010300780c */ /* 0x000fe20001724270 */
[----:B------:R-:W-:-:S03]  /*23b0*/  IMAD.WIDE.U32 R44, R41, R8, R44 ;  /* 0x00000008292c7225 */ /* 0x000fc600078e002c */
[----:B------:R-:W-:Y:S01]  /*23c0*/  LEA R48, P3, R44, R6, 0x1 ;  /* 0x000000062c307211 */ /* 0x000fe200078608ff */
[----:B--2---:R-:W-:-:S05]  /*23d0*/  HADD2.F32 R49, -RZ, R9.H0_H0 ;  /* 0x20000009ff317230 */ /* 0x004fca0000004100 */
[----:B------:R-:W-:-:S04]  /*23e0*/  FMUL R49, R49, R42 ;  /* 0x0000002a31317220 */ /* 0x000fc80000400000 */
[----:B------:R-:W-:Y:S01]  /*23f0*/  FFMA R49, R32, R40, R49 ;  /* 0x0000002820317223 */ /* 0x000fe20000000031 */
[----:B------:R-:W-:-:S04]  /*2400*/  IMAD.IADD R32, R61, 0x1, R45 ;  /* 0x000000013d207824 */ /* 0x000fc800078e022d */
[----:B------:R-:W-:-:S04]  /*2410*/  F2FP.F16.F32.PACK_AB R49, RZ, R49 ;  /* 0x00000031ff31723e */ /* 0x000fc800000000ff */
[----:B------:R-:W-:Y:S02]  /*2420*/  PRMT R45, R49, 0x7610, R45 ;  /* 0x00007610312d7816 */ /* 0x000fe4000000002d */
[----:B------:R-:W-:Y:S01]  /*2430*/  LEA.HI.X R49, R44, R7, R32, 0x1, P3 ;  /* 0x000000072c317211 */ /* 0x000fe200018f0c20 */
[C---:B------:R-:W-:Y:S02]  /*2440*/  IMAD.SHL.U32 R44, R12.reuse, 0x8, RZ ;  /* 0x000000080c2c7824 */ /* 0x040fe400078e00ff */
[----:B------:R0:W-:Y:S02]  /*2450*/  @P0 STG.E.U16 desc[UR36][R50.64], R45 ;  /* 0x0000002d32000986 */ /* 0x0001e4000c101524 */
[----:B0-----:R-:W-:Y:S01]  /*2460*/  SHF.L.U64.HI R45, R12, 0x3, R13 ;  /* 0x000000030c2d7819 */ /* 0x001fe2000001020d */
[----:B------:R-:W-:Y:S06]  /*2470*/  @!P1 BRA `(.L_x_38) ;  /* 0x0000000000049947 */ /* 0x000fec0003800000 */
[----:B------:R0:W5:Y:S02]  /*2480*/  LDG.E.LTC128B.U16 R9, desc[UR36][R48.64+0x2] ;  /* 0x0000022430097981 */ /* 0x000164000c1e1520 */
.L_x_38:
[----:B------:R-:W-:Y:S05]  /*2490*/  BSYNC B1 ;  /* 0x0000000000017941 */ /* 0x000fea0003800000 */
.L_x_37:
[----:B-----5:R-:W-:Y:S01]  /*24a0*/  HADD2.F32 R47, -RZ, R9.H0_H0 ;  /* 0x20000009ff2f7230 */ /* 0x020fe20000004100 */
[----:B------:R-:W-:Y:S01]  /*24b0*/  ISETP.GT.AND P0, PT, R58, 0x8, PT ;  /* 0x000000083a00780c */ /* 0x000fe20003f04270 */
[----:B------:R-:W-:Y:S01]  /*24c0*/  IMAD.WIDE.U32 R52, R65, R12, R44 ;  /* 0x0000000c41347225 */ /* 0x000fe200078e002c */
[----:B------:R-:W-:-:S03]  /*24d0*/  PRMT R56, R9, 0x7610, R56 ;  /* 0x0000761009387816 */ /* 0x000fc60000000038 */
[----:B------:R-:W-:Y:S01]  /*24e0*/  FMUL R32, R47, R42 ;  /* 0x0000002a2f207220 */ /* 0x000fe20000400000 */
[----:B------:R-:W-:Y:S01]  /*24f0*/  IMAD.IADD R67, R63, 0x1, R53 ;  /* 0x000000013f437824 */ /* 0x000fe200078e0235 */
[----:B------:R-:W-:Y:S02]  /*2500*/  IADD3 R46, P4, R20, R52, RZ ;  /* 0x00000034142e7210 */ /* 0x000fe40007f9e0ff */
[----:B------:R-:W-:Y:S01]  /*2510*/  FFMA R33, R33, R40, R32 ;  /* 0x0000002821217223 */ /* 0x000fe20000000020 */
[----:B------:R-:W-:Y:S02]  /*2520*/  ISETP.GT.AND P3, PT, R3, RZ, P0 ;  /* 0x000000ff0300720c */ /* 0x000fe40000764270 */
[----:B------:R-:W-:Y:S01]  /*2530*/  IMAD.X R47, R67, 0x1, R15, P4 ;  /* 0x00000001432f7824 */ /* 0x000fe200020e060f */
[----:B------:R-:W-:Y:S02]  /*2540*/  LEA R32, P4, R46, R6, 0x1 ;  /* 0x000000062e207211 */ /* 0x000fe400078808ff */
[----:B------:R-:W-:-:S02]  /*2550*/  F2FP.F16.F32.PACK_AB R54, RZ, R33 ;  /* 0x00000021ff36723e */ /* 0x000fc400000000ff */
[--C-:B------:R-:W-:Y:S02]  /*2560*/  LEA.HI.X R33, R46, R7, R47.reuse, 0x1, P4 ;  /* 0x000000072e217211 */ /* 0x100fe400020f0c2f */
[----:B------:R-:W-:-:S05]  /*2570*/  PRMT R47, R54, 0x7610, R47 ;  /* 0x00007610362f7816 */ /* 0x000fca000000002f */
[----:B------:R1:W-:Y:S04]  /*2580*/  @P1 STG.E.U16 desc[UR36][R50.64+0x2], R47 ;  /* 0x0000022f32001986 */ /* 0x0003e8000c101524 */
[----:B------:R2:W3:Y:S01]  /*2590*/  @P3 LDG.E.LTC128B.U16 R56, desc[UR36][R32.64] ;  /* 0x0000002420383981 */ /* 0x0004e2000c1e1520 */
[C---:B------:R-:W-:Y:S01]  /*25a0*/  IMAD.SHL.U32 R57, R10.reuse, 0x10, RZ ;  /* 0x000000100a397824 */ /* 0x040fe200078e00ff */
[----:B------:R-:W-:Y:S01]  /*25b0*/  SHF.L.U64.HI R59, R10, 0x4, R11 ;  /* 0x000000040a3b7819 */ /* 0x000fe2000001020b */
[----:B------:R-:W-:Y:S01]  /*25c0*/  BSSY B1, `(.L_x_39) ;  /* 0x0000011000017945 */ /* 0x000fe20003800000 */
[----:B------:R-:W-:Y:S02]  /*25d0*/  IADD3 R46, P1, R4, R52, RZ ;  /* 0x00000034042e7210 */ /* 0x000fe40007f3e0ff */
[----:B------:R-:W-:-:S03]  /*25e0*/  IADD3 R54, P4, R57, R50, RZ ;  /* 0x0000003239367210 */ /* 0x000fc60007f9e0ff */
[----:B-1----:R-:W-:Y:S01]  /*25f0*/  IMAD.X R47, R5, 0x1, R67, P1 ;  /* 0x00000001052f7824 */ /* 0x002fe200008e0643 */
[----:B------:R-:W-:Y:S01]  /*2600*/  ISETP.GT.AND P1, PT, R3, 0x1, P0 ;  /* 0x000000010300780c */ /* 0x000fe20000724270 */
[----:B------:R-:W-:Y:S02]  /*2610*/  IMAD.X R55, R59, 0x1, R51, P4 ;  /* 0x000000013b377824 */ /* 0x000fe400020e0633 */
[----:B------:R-:W-:-:S03]  /*2620*/  IMAD.WIDE.U32 R46, R41, R8, R46 ;  /* 0x00000008292e7225 */ /* 0x000fc600078e002e */
[----:B--2---:R-:W-:Y:S01]  /*2630*/  LEA R32, P5, R46, R6, 0x1 ;  /* 0x000000062e207211 */ /* 0x004fe200078a08ff */
[----:B---3--:R-:W-:-:S05]  /*2640*/  HADD2.F32 R9, -RZ, R56.H0_H0 ;  /* 0x20000038ff097230 */ /* 0x008fca0000004100 */
[----:B------:R-:W-:-:S04]  /*2650*/  FMUL R9, R9, R42 ;  /* 0x0000002a09097220 */ /* 0x000fc80000400000 */
[----:B------:R-:W-:Y:S01]  /*2660*/  FFMA R9, R34, R40, R9 ;  /* 0x0000002822097223 */ /* 0x000fe20000000009 */
[----:B------:R-:W-:-:S04]  /*2670*/  IMAD.IADD R34, R61, 0x1, R47 ;  /* 0x000000013d227824 */ /* 0x000fc800078e022f */
[----:B------:R-:W-:Y:S02]  /*2680*/  F2FP.F16.F32.PACK_AB R9, RZ, R9 ;  /* 0x00000009ff09723e */ /* 0x000fe400000000ff */
[----:B------:R-:W-:-:S03]  /*2690*/  LEA.HI.X R33, R46, R7, R34, 0x1, P5 ;  /* 0x000000072e217211 */ /* 0x000fc600028f0c22 */
[----:B------:R1:W-:Y:S01]  /*26a0*/  @P3 STG.E.U16 desc[UR36][R54.64], R9 ;  /* 0x0000000936003986 */ /* 0x0003e2000c101524 */
[----:B------:R-:W-:Y:S05]  /*26b0*/  @!P1 BRA `(.L_x_40) ;  /* 0x0000000000049947 */ /* 0x000fea0003800000 */
[----:B------:R2:W5:Y:S02]  /*26c0*/  LDG.E.LTC128B.U16 R56, desc[UR36][R32.64+0x2] ;  /* 0x0000022420387981 */ /* 0x000564000c1e1520 */
.L_x_40:
[----:B------:R-:W-:Y:S05]  /*26d0*/  BSYNC B1 ;  /* 0x0000000000017941 */ /* 0x000fea0003800000 */
.L_x_39:
[----:B-1---5:R-:W-:Y:S01]  /*26e0*/  HADD2.F32 R9, -RZ, R56.H0_H0 ;  /* 0x20000038ff097230 */ /* 0x022fe20000004100 */
[----:B------:R-:W-:Y:S01]  /*26f0*/  ISETP.GT.AND P3, PT, R3, 0x8, P2 ;  /* 0x000000080300780c */ /* 0x000fe20001764270 */
[----:B------:R-:W-:Y:S03]  /*2700*/  BSSY B1, `(.L_x_41) ;  /* 0x0000007000017945 */ /* 0x000fe60003800000 */
[----:B------:R-:W-:-:S04]  /*2710*/  FMUL R34, R9, R42 ;  /* 0x0000002a09227220 */ /* 0x000fc80000400000 */
[----:B------:R-:W-:-:S05]  /*2720*/  FFMA R34, R35, R40, R34 ;  /* 0x0000002823227223 */ /* 0x000fca0000000022 */
[----:B------:R-:W-:-:S05]  /*2730*/  F2FP.F16.F32.PACK_AB R34, RZ, R34 ;  /* 0x00000022ff22723e */ /* 0x000fca00000000ff */
[----:B------:R1:W-:Y:S01]  /*2740*/  @P1 STG.E.U16 desc[UR36][R54.64+0x2], R34 ;  /* 0x0000022236001986 */ /* 0x0003e2000c101524 */
[----:B------:R-:W-:Y:S05]  /*2750*/  @!P3 BRA `(.L_x_42) ;  /* 0x000000000004b947 */ /* 0x000fea0003800000 */
[----:B------:R3:W5:Y:S02]  /*2760*/  LDG.E.LTC128B.U16 R56, desc[UR36][R48.64+0x10] ;  /* 0x0000102430387981 */ /* 0x000764000c1e1520 */
.L_x_42:
[----:B------:R-:W-:Y:S05]  /*2770*/  BSYNC B1 ;  /* 0x0000000000017941 */ /* 0x000fea0003800000 */
.L_x_41:
[----:B-----5:R-:W-:Y:S01]  /*2780*/  HADD2.F32 R9, -RZ, R56.H0_H0 ;  /* 0x20000038ff097230 */ /* 0x020fe20000004100 */
        /* <DEDUP_REMOVED lines=8> */
.L_x_44:
[----:B------:R-:W-:Y:S05]  /*2810*/  BSYNC B1 ;  /* 0x0000000000017941 */ /* 0x000fea0003800000 */
.L_x_43:
[----:B----45:R-:W-:Y:S01]  /*2820*/  HADD2.F32 R9, -RZ, R56.H0_H0 ;  /* 0x20000038ff097230 */ /* 0x030fe20000004100 */
[----:B------:R-:W-:Y:S01]  /*2830*/  ISETP.GT.AND P3, PT, R3, 0x8, P0 ;  /* 0x000000080300780c */ /* 0x000fe20000764270 */
[----:B------:R-:W-:Y:S03]  /*2840*/  BSSY B1, `(.L_x_45) ;  /* 0x0000007000017945 */ /* 0x000fe60003800000 */
[----:B-1----:R-:W-:-:S04]  /*2850*/  FMUL R34, R9, R42 ;  /* 0x0000002a09227220 */ /* 0x002fc80000400000 */
[----:B------:R-:W-:-:S05]  /*2860*/  FFMA R34, R37, R40, R34 ;  /* 0x0000002825227223 */ /* 0x000fca0000000022 */
[----:B------:R-:W-:-:S05]  /*2870*/  F2FP.F16.F32.PACK_AB R34, RZ, R34 ;  /* 0x00000022ff22723e */ /* 0x000fca00000000ff */
[----:B------:R1:W-:Y:S01]  /*2880*/  @P2 STG.E.U16 desc[UR36][R50.64+0x12], R34 ;  /* 0x0000122232002986 */ /* 0x0003e2000c101524 */
[----:B------:R-:W-:Y:S05]  /*2890*/  @!P3 BRA `(.L_x_46) ;  /* 0x000000000004b947 */ /* 0x000fea0003800000 */
[----:B------:R4:W5:Y:S02]  /*28a0*/  LDG.E.LTC128B.U16 R56, desc[UR36][R32.64+0x10] ;  /* 0x0000102420387981 */ /* 0x000964000c1e1520 */
.L_x_46:
[----:B------:R-:W-:Y:S05]  /*28b0*/  BSYNC B1 ;  /* 0x0000000000017941 */ /* 0x000fea0003800000 */
.L_x_45:
        /* <DEDUP_REMOVED lines=9> */
.L_x_48:
[----:B------:R-:W-:Y:S05]  /*2950*/  BSYNC B1 ;  /* 0x0000000000017941 */ /* 0x000fea0003800000 */
.L_x_47:
[----:B0-2-4-:R-:W-:Y:S01]  /*2960*/  IMAD.MOV.U32 R32, RZ, RZ, R52 ;  /* 0x000000ffff207224 */ /* 0x015fe200078e0034 */
[----:B------:R-:W-:Y:S01]  /*2970*/  ISETP.GT.AND P0, PT, R58, 0x80, PT ;  /* 0x000000803a00780c */ /* 0x000fe20003f04270 */
[----:B------:R-:W-:Y:S02]  /*2980*/  IMAD.MOV.U32 R33, RZ, RZ, R67 ;  /* 0x000000ffff217224 */ /* 0x000fe400078e0043 */
[----:B-----5:R-:W-:Y:S01]  /*2990*/  HADD2.F32 R9, -RZ, R56.H0_H0 ;  /* 0x20000038ff097230 */ /* 0x020fe20000004100 */
[----:B------:R-:W-:Y:S01]  /*29a0*/  ISETP.GT.AND P2, PT, R3, RZ, P0 ;  /* 0x000000ff0300720c */ /* 0x000fe20000744270 */
[----:B------:R-:W-:-:S04]  /*29b0*/  IMAD.WIDE.U32 R46, R12, 0x78, R32 ;  /* 0x000000780c2e7825 */ /* 0x000fc800078e0020 */
[----:B------:R-:W-:Y:S01]  /*29c0*/  FMUL R32, R9, R42 ;  /* 0x0000002a09207220 */ /* 0x000fe20000400000 */
[----:B------:R-:W-:Y:S01]  /*29d0*/  IMAD R13, R13, 0x78, RZ ;  /* 0x000000780d0d7824 */ /* 0x000fe200078e02ff */
[----:B------:R-:W-:Y:S02]  /*29e0*/  IADD3 R9, P3, R20, R46, RZ ;  /* 0x0000002e14097210 */ /* 0x000fe40007f7e0ff */
[----:B------:R-:W-:Y:S01]  /*29f0*/  FFMA R39, R39, R40, R32 ;  /* 0x0000002827277223 */ /* 0x000fe20000000020 */
[----:B-1----:R-:W-:-:S04]  /*2a00*/  IMAD.IADD R51, R47, 0x1, R13 ;  /* 0x000000012f337824 */ /* 0x002fc800078e020d */
[----:B------:R-:W-:Y:S01]  /*2a10*/  IMAD.X R34, R51, 0x1, R15, P3 ;  /* 0x0000000133227824 */ /* 0x000fe200018e060f */
[C---:B------:R-:W-:Y:S02]  /*2a20*/  LEA R32, P3, R9.reuse, R6, 0x1 ;  /* 0x0000000609207211 */ /* 0x040fe400078608ff */
[----:B------:R-:W-:Y:S02]  /*2a30*/  F2FP.F16.F32.PACK_AB R39, RZ, R39 ;  /* 0x00000027ff27723e */ /* 0x000fe400000000ff */
[----:B------:R-:W-:-:S03]  /*2a40*/  LEA.HI.X R33, R9, R7, R34, 0x1, P3 ;  /* 0x0000000709217211 */ /* 0x000fc600018f0c22 */
[----:B------:R0:W-:Y:S04]  /*2a50*/  @P1 STG.E.U16 desc[UR36][R54.64+0x12], R39 ;  /* 0x0000122736001986 */ /* 0x0001e8000c101524 */
[----:B------:R1:W2:Y:S01]  /*2a60*/  @P2 LDG.E.LTC128B.U16 R56, desc[UR36][R32.64] ;  /* 0x0000002420382981 */ /* 0x0002a2000c1e1520 */
[----:B------:R-:W-:Y:S01]  /*2a70*/  IMAD.WIDE.U32 R34, R12, 0x78, R44 ;  /* 0x000000780c227825 */ /* 0x000fe200078e002c */
[----:B------:R-:W-:Y:S01]  /*2a80*/  ISETP.GT.AND P3, PT, R3, 0x1, P0 ;  /* 0x000000010300780c */ /* 0x000fe20000764270 */
[----:B------:R-:W-:Y:S02]  /*2a90*/  BSSY B1, `(.L_x_49) ;  /* 0x0000016000017945 */ /* 0x000fe40003800000 */
[----:B---3--:R-:W-:Y:S02]  /*2aa0*/  IMAD R49, R11, 0xf0, RZ ;  /* 0x000000f00b317824 */ /* 0x008fe400078e02ff */
[----:B------:R-:W-:-:S02]  /*2ab0*/  IMAD.IADD R35, R13, 0x1, R35 ;  /* 0x000000010d237824 */ /* 0x000fc400078e0223 */
[----:B0-----:R-:W-:Y:S01]  /*2ac0*/  IMAD.WIDE.U32 R54, R10, 0xf0, R54 ;  /* 0x000000f00a367825 */ /* 0x001fe200078e0036 */
[----:B-1----:R-:W-:-:S03]  /*2ad0*/  IADD3 R32, P4, R44, R34, RZ ;  /* 0x000000222c207210 */ /* 0x002fc60007f9e0ff */
[----:B------:R-:W-:Y:S02]  /*2ae0*/  IMAD.IADD R11, R55, 0x1, R49 ;  /* 0x00000001370b7824 */ /* 0x000fe400078e0231 */
[----:B------:R-:W-:-:S03]  /*2af0*/  IMAD.WIDE.U32 R36, R65, R12, R34 ;  /* 0x0000000c41247225 */ /* 0x000fc600078e0022 */
[----:B------:R-:W-:-:S04]  /*2b00*/  IADD3 R36, P1, R4, R36, RZ ;  /* 0x0000002404247210 */ /* 0x000fc80007f3e0ff */
[----:B------:R-:W-:-:S03]  /*2b10*/  IADD3.X R37, R5, R63, R37, P1, !PT ;  /* 0x0000003f05257210 */ /* 0x000fc60000ffe425 */
[----:B------:R-:W-:-:S03]  /*2b20*/  IMAD.WIDE.U32 R36, R41, R8, R36 ;  /* 0x0000000829247225 */ /* 0x000fc600078e0024 */
[----:B------:R-:W-:Y:S01]  /*2b30*/  LEA R38, P1, R36, R6, 0x1 ;  /* 0x0000000624267211 */ /* 0x000fe200078208ff */
[----:B--2---:R-:W-:-:S05]  /*2b40*/  HADD2.F32 R9, -RZ, R56.H0_H0 ;  /* 0x20000038ff097230 */ /* 0x004fca0000004100 */
[----:B------:R-:W-:-:S04]  /*2b50*/  FMUL R9, R9, R42 ;  /* 0x0000002a09097220 */ /* 0x000fc80000400000 */
[----:B------:R-:W-:-:S05]  /*2b60*/  FFMA R9, R24, R40, R9 ;  /* 0x0000002818097223 */ /* 0x000fca0000000009 */
[----:B------:R-:W-:Y:S01]  /*2b70*/  F2FP.F16.F32.PACK_AB R10, RZ, R9 ;  /* 0x00000009ff0a723e */ /* 0x000fe200000000ff */
[----:B------:R-:W-:-:S03]  /*2b80*/  IMAD.IADD R9, R61, 0x1, R37 ;  /* 0x000000013d097824 */ /* 0x000fc600078e0225 */
[----:B------:R-:W-:Y:S01]  /*2b90*/  PRMT R13, R10, 0x7610, R13 ;  /* 0x000076100a0d7816 */ /* 0x000fe2000000000d */
[----:B------:R-:W-:Y:S01]  /*2ba0*/  @P2 IMAD.MOV.U32 R10, RZ, RZ, R54 ;  /* 0x000000ffff0a2224 */ /* 0x000fe200078e0036 */
[----:B------:R-:W-:-:S04]  /*2bb0*/  LEA.HI.X R39, R36, R7, R9, 0x1, P1 ;  /* 0x0000000724277211 */ /* 0x000fc800008f0c09 */
[----:B------:R0:W-:Y:S01]  /*2bc0*/  @P2 STG.E.U16 desc[UR36][R10.64], R13 ;  /* 0x0000000d0a002986 */ /* 0x0001e2000c101524 */
[----:B------:R-:W-:Y:S05]  /*2bd0*/  @!P3 BRA `(.L_x_50) ;  /* 0x000000000004b947 */ /* 0x000fea0003800000 */
[----:B------:R1:W5:Y:S02]  /*2be0*/  LDG.E.LTC128B.U16 R56, desc[UR36][R38.64+0x2] ;  /* 0x0000022426387981 */ /* 0x000364000c1e1520 */
.L_x_50:
[----:B------:R-:W-:Y:S05]  /*2bf0*/  BSYNC B1 ;  /* 0x0000000000017941 */ /* 0x000fea0003800000 */
.L_x_49:
[----:B-----5:R-:W-:Y:S01]  /*2c00*/  HADD2.F32 R9, -RZ, R56.H0_H0 ;  /* 0x20000038ff097230 */ /* 0x020fe20000004100 */
[----:B------:R-:W-:Y:S01]  /*2c10*/  ISETP.GT.AND P1, PT, R58, 0x88, PT ;  /* 0x000000883a00780c */ /* 0x000fe20003f24270 */
[----:B------:R-:W-:Y:S01]  /*2c20*/  @P3 IMAD.MOV.U32 R24, RZ, RZ, R54 ;  /* 0x000000ffff183224 */ /* 0x000fe200078e0036 */
[----:B------:R-:W-:Y:S01]  /*2c30*/  BSSY B1, `(.L_x_51) ;  /* 0x0000010000017945 */ /* 0x000fe20003800000 */
[----:B------:R-:W-:Y:S02]  /*2c40*/  IMAD.X R33, R35, 0x1, R45, P4 ;  /* 0x0000000123217824 */ /* 0x000fe400020e062d */
[----:B------:R-:W-:Y:S01]  /*2c50*/  FMUL R14, R9, R42 ;  /* 0x0000002a090e7220 */ /* 0x000fe20000400000 */
[----:B------:R-:W-:Y:S01]  /*2c60*/  IADD3 R46, P2, P4, R20, R46, R44 ;  /* 0x0000002e142e7210 */ /* 0x000fe20007c5e02c */
[----:B------:R-:W-:-:S04]  /*2c70*/  IMAD.WIDE.U32 R20, R65, R12, R32 ;  /* 0x0000000c41147225 */ /* 0x000fc800078e0020 */
[----:B------:R-:W-:Y:S01]  /*2c80*/  FFMA R14, R25, R40, R14 ;  /* 0x00000028190e7223 */ /* 0x000fe2000000000e */
[----:B------:R-:W-:Y:S01]  /*2c90*/  IADD3.X R15, R15, R51, R45, P2, P4 ;  /* 0x000000330f0f7210 */ /* 0x000fe200017e842d */
[----:B------:R-:W-:Y:S01]  /*2ca0*/  @P3 IMAD.MOV.U32 R25, RZ, RZ, R11 ;  /* 0x000000ffff193224 */ /* 0x000fe200078e000b */
[----:B------:R-:W-:Y:S02]  /*2cb0*/  ISETP.GT.AND P2, PT, R3, RZ, P1 ;  /* 0x000000ff0300720c */ /* 0x000fe40000f44270 */
[----:B------:R-:W-:Y:S02]  /*2cc0*/  F2FP.F16.F32.PACK_AB R9, RZ, R14 ;  /* 0x0000000eff09723e */ /* 0x000fe400000000ff */
[----:B------:R-:W-:Y:S02]  /*2cd0*/  LEA R12, P4, R46, R6, 0x1 ;  /* 0x000000062e0c7211 */ /* 0x000fe400078808ff */
[----:B------:R-:W-:Y:S01]  /*2ce0*/  IADD3 R14, P5, R4, R20, RZ ;  /* 0x00000014040e7210 */ /* 0x000fe20007fbe0ff */
[----:B------:R2:W-:Y:S01]  /*2cf0*/  @P3 STG.E.U16 desc[UR36][R24.64+0x2], R9 ;  /* 0x0000020918003986 */ /* 0x0005e2000c101524 */
[----:B0-----:R-:W-:-:S05]  /*2d00*/  LEA.HI.X R13, R46, R7, R15, 0x1, P4 ;  /* 0x000000072e0d7211 */ /* 0x001fca00020f0c0f */
[----:B------:R-:W-:Y:S06]  /*2d10*/  @!P2 BRA `(.L_x_52) ;  /* 0x000000000004a947 */ /* 0x000fec0003800000 */
[----:B------:R0:W5:Y:S02]  /*2d20*/  LDG.E.LTC128B.U16 R56, desc[UR36][R12.64] ;  /* 0x000000240c387981 */ /* 0x000164000c1e1520 */
.L_x_52:
[----:B------:R-:W-:Y:S05]  /*2d30*/  BSYNC B1 ;  /* 0x0000000000017941 */ /* 0x000fea0003800000 */
.L_x_51:
[----:B--2--5:R-:W-:Y:S01]  /*2d40*/  HADD2.F32 R9, -RZ, R56.H0_H0 ;  /* 0x20000038ff097230 */ /* 0x024fe20000004100 */
[----:B------:R-:W-:Y:S01]  /*2d50*/  IADD3.X R15, R5, R63, R21, P5, !PT ;  /* 0x0000003f050f7210 */ /* 0x000fe20002ffe415 */
[----:B------:R-:W-:Y:S01]  /*2d60*/  BSSY B1, `(.L_x_53) ;  /* 0x000000e000017945 */ /* 0x000fe20003800000 */
[----:B------:R-:W-:Y:S02]  /*2d70*/  IADD3 R4, P4, R57, R54, RZ ;  /* 0x0000003639047210 */ /* 0x000fe40007f9e0ff */
[----:B------:R-:W-:Y:S01]  /*2d80*/  FMUL R5, R9, R42 ;  /* 0x0000002a09057220 */ /* 0x000fe20000400000 */
[----:B------:R-:W-:Y:S01]  /*2d90*/  ISETP.GT.AND P3, PT, R3, 0x1, P1 ;  /* 0x000000010300780c */ /* 0x000fe20000f64270 */
[----:B------:R-:W-:-:S04]  /*2da0*/  IMAD.WIDE.U32 R8, R41, R8, R14 ;  /* 0x0000000829087225 */ /* 0x000fc800078e000e */
[----:B------:R-:W-:Y:S01]  /*2db0*/  FFMA R5, R26, R40, R5 ;  /* 0x000000281a057223 */ /* 0x000fe20000000005 */
[----:B------:R-:W-:Y:S01]  /*2dc0*/  IMAD.IADD R9, R61, 0x1, R9 ;  /* 0x000000013d097824 */ /* 0x000fe200078e0209 */
[----:B------:R-:W-:-:S03]  /*2dd0*/  LEA R6, P5, R8, R6, 0x1 ;  /* 0x0000000608067211 */ /* 0x000fc600078a08ff */
[----:B------:R-:W-:Y:S01]  /*2de0*/  F2FP.F16.F32.PACK_AB R10, RZ, R5 ;  /* 0x00000005ff0a723e */ /* 0x000fe200000000ff */
[----:B------:R-:W-:Y:S01]  /*2df0*/  IMAD.X R5, R11, 0x1, R59, P4 ;  /* 0x000000010b057824 */ /* 0x000fe200020e063b */
[----:B------:R-:W-:-:S04]  /*2e00*/  LEA.HI.X R7, R8, R7, R9, 0x1, P5 ;  /* 0x0000000708077211 */ /* 0x000fc800028f0c09 */
[----:B------:R2:W-:Y:S01]  /*2e10*/  @P2 STG.E.U16 desc[UR36][R4.64], R10 ;  /* 0x0000000a04002986 */ /* 0x0005e2000c101524 */
[----:B------:R-:W-:Y:S05]  /*2e20*/  @!P3 BRA `(.L_x_54) ;  /* 0x000000000004b947 */ /* 0x000fea0003800000 */
[----:B------:R3:W5:Y:S02]  /*2e30*/  LDG.E.LTC128B.U16 R56, desc[UR36][R6.64+0x2] ;  /* 0x0000022406387981 */ /* 0x000764000c1e1520 */
.L_x_54:
[----:B------:R-:W-:Y:S05]  /*2e40*/  BSYNC B1 ;  /* 0x0000000000017941 */ /* 0x000fea0003800000 */
.L_x_53:
        /* <DEDUP_REMOVED lines=9> */
.L_x_56:
[----:B------:R-:W-:Y:S05]  /*2ee0*/  BSYNC B1 ;  /* 0x0000000000017941 */ /* 0x000fea0003800000 */
.L_x_55:
[----:B--2-45:R-:W-:Y:S01]  /*2ef0*/  HADD2.F32 R5, -RZ, R56.H0_H0 ;  /* 0x20000038ff057230 */ /* 0x034fe20000004100 */
[----:B------:R-:W-:Y:S01]  /*2f00*/  ISETP.GT.AND P0, PT, R3, 0x9, P0 ;  /* 0x000000090300780c */ /* 0x000fe20000704270 */
[----:B------:R-:W-:Y:S03]  /*2f10*/  BSSY B1, `(.L_x_57) ;  /* 0x000000a000017945 */ /* 0x000fe60003800000 */
[----:B------:R-:W-:-:S04]  /*2f20*/  FMUL R5, R5, R42 ;  /* 0x0000002a05057220 */ /* 0x000fc80000400000 */
[----:B------:R-:W-:-:S05]  /*2f30*/  FFMA R5, R28, R40, R5 ;  /* 0x000000281c057223 */ /* 0x000fca0000000005 */
[----:B------:R-:W-:Y:S01]  /*2f40*/  F2FP.F16.F32.PACK_AB R4, RZ, R5 ;  /* 0x00000005ff04723e */ /* 0x000fe200000000ff */
[----:B------:R-:W-:-:S03]  /*2f50*/  IMAD.IADD R5, R49, 0x1, R55 ;  /* 0x0000000131057824 */ /* 0x000fc600078e0237 */
[----:B------:R-:W-:Y:S01]  /*2f60*/  PRMT R8, R4, 0x7610, R8 ;  /* 0x0000761004087816 */ /* 0x000fe20000000008 */
[----:B------:R-:W-:-:S05]  /*2f70*/  @P2 IMAD.MOV.U32 R4, RZ, RZ, R54 ;  /* 0x000000ffff042224 */ /* 0x000fca00078e0036 */
[----:B------:R2:W-:Y:S01]  /*2f80*/  @P2 STG.E.U16 desc[UR36][R4.64+0x10], R8 ;  /* 0x0000100804002986 */ /* 0x0005e2000c101524 */
[----:B------:R-:W-:Y:S05]  /*2f90*/  @!P0 BRA `(.L_x_58) ;  /* 0x0000000000048947 */ /* 0x000fea0003800000 */
[----:B------:R4:W5:Y:S02]  /*2fa0*/  LDG.E.LTC128B.U16 R56, desc[UR36][R38.64+0x12] ;  /* 0x0000122426387981 */ /* 0x000964000c1e1520 */
.L_x_58:
[----:B------:R-:W-:Y:S05]  /*2fb0*/  BSYNC B1 ;  /* 0x0000000000017941 */ /* 0x000fea0003800000 */
.L_x_57:
[----:B-----5:R-:W-:Y:S01]  /*2fc0*/  HADD2.F32 R9, -RZ, R56.H0_H0 ;  /* 0x20000038ff097230 */ /* 0x020fe20000004100 */
[----:B------:R-:W-:Y:S01]  /*2fd0*/  ISETP.GT.AND P2, PT, R3, 0x8, P1 ;  /* 0x000000080300780c */ /* 0x000fe20000f44270 */
[----:B------:R-:W-:Y:S03]  /*2fe0*/  BSSY B1, `(.L_x_59) ;  /* 0x000000a000017945 */ /* 0x000fe60003800000 */
[----:B--2---:R-:W-:Y:S01]  /*2ff0*/  FMUL R8, R9, R42 ;  /* 0x0000002a09087220 */ /* 0x004fe20000400000 */
[----:B------:R-:W-:-:S03]  /*3000*/  @P0 IMAD.MOV.U32 R9, RZ, RZ, R5 ;  /* 0x000000ffff090224 */ /* 0x000fc600078e0005 */
[----:B------:R-:W-:-:S05]  /*3010*/  FFMA R8, R29, R40, R8 ;  /* 0x000000281d087223 */ /* 0x000fca0000000008 */
[----:B------:R-:W-:-:S04]  /*3020*/  F2FP.F16.F32.PACK_AB R8, RZ, R8 ;  /* 0x00000008ff08723e */ /* 0x000fc800000000ff */
[----:B------:R-:W-:Y:S01]  /*3030*/  PRMT R10, R8, 0x7610, R10 ;  /* 0x00007610080a7816 */ /* 0x000fe2000000000a */
[----:B------:R-:W-:-:S05]  /*3040*/  @P0 IMAD.MOV.U32 R8, RZ, RZ, R54 ;  /* 0x000000ffff080224 */ /* 0x000fca00078e0036 */
[----:B------:R2:W-:Y:S01]  /*3050*/  @P0 STG.E.U16 desc[UR36][R8.64+0x12], R10 ;  /* 0x0000120a08000986 */ /* 0x0005e2000c101524 */
[----:B------:R-:W-:Y:S05]  /*3060*/  @!P2 BRA `(.L_x_60) ;  /* 0x000000000004a947 */ /* 0x000fea0003800000 */
[----:B------:R0:W5:Y:S02]  /*3070*/  LDG.E.LTC128B.U16 R56, desc[UR36][R6.64+0x10] ;  /* 0x0000102406387981 */ /* 0x000164000c1e1520 */
.L_x_60:
[----:B------:R-:W-:Y:S05]  /*3080*/  BSYNC B1 ;  /* 0x0000000000017941 */ /* 0x000fea0003800000 */
.L_x_59:
[----:B--2--5:R-:W-:Y:S01]  /*3090*/  HADD2.F32 R9, -RZ, R56.H0_H0 ;  /* 0x20000038ff097230 */ /* 0x024fe20000004100 */
[----:B------:R-:W-:Y:S01]  /*30a0*/  IADD3 R4, P0, R57, R54, RZ ;  /* 0x0000003639047210 */ /* 0x000fe20007f1e0ff */
[----:B------:R-:W-:Y:S01]  /*30b0*/  BSSY B1, `(.L_x_61) ;  /* 0x0000009000017945 */ /* 0x000fe20003800000 */
[----:B------:R-:W-:Y:S02]  /*30c0*/  ISETP.GT.AND P1, PT, R3, 0x9, P1 ;  /* 0x000000090300780c */ /* 0x000fe40000f24270 */
[----:B------:R-:W-:Y:S01]  /*30d0*/  FMUL R9, R9, R42 ;  /* 0x0000002a09097220 */ /* 0x000fe20000400000 */
[----:B------:R-:W-:-:S03]  /*30e0*/  IMAD.X R5, R5, 0x1, R59, P0 ;  /* 0x0000000105057824 */ /* 0x000fc600000e063b */
[----:B------:R-:W-:-:S05]  /*30f0*/  FFMA R9, R30, R40, R9 ;  /* 0x000000281e097223 */ /* 0x000fca0000000009 */
[----:B------:R-:W-:-:S05]  /*3100*/  F2FP.F16.F32.PACK_AB R9, RZ, R9 ;  /* 0x00000009ff09723e */ /* 0x000fca00000000ff */
[----:B------:R2:W-:Y:S01]  /*3110*/  @P2 STG.E.U16 desc[UR36][R4.64+0x10], R9 ;  /* 0x0000100904002986 */ /* 0x0005e2000c101524 */
[----:B------:R-:W-:Y:S05]  /*3120*/  @!P1 BRA `(.L_x_62) ;  /* 0x0000000000049947 */ /* 0x000fea0003800000 */
[----:B------:R0:W5:Y:S02]  /*3130*/  LDG.E.LTC128B.U16 R56, desc[UR36][R6.64+0x12] ;  /* 0x0000122406387981 */ /* 0x000164000c1e1520 */
.L_x_62:
[----:B------:R-:W-:Y:S05]  /*3140*/  BSYNC B1 ;  /* 0x0000000000017941 */ /* 0x000fea0003800000 */
.L_x_61:
[----:B------:R-:W-:Y:S05]  /*3150*/  @!P1 BRA `(.L_x_63) ;  /* 0x0000000400749947 */ /* 0x000fea0003800000 */
[----:B-----5:R-:W-:-:S05]  /*3160*/  HADD2.F32 R3, -RZ, R56.H0_H0 ;  /* 0x20000038ff037230 */ /* 0x020fca0000004100 */
[----:B0--3--:R-:W-:-:S04]  /*3170*/  FMUL R6, R3, R42 ;  /* 0x0000002a03067220 */ /* 0x009fc80000400000 */
[----:B------:R-:W-:-:S05]  /*3180*/  FFMA R6, R31, R40, R6 ;  /* 0x000000281f067223 */ /* 0x000fca0000000006 */
[----:B------:R-:W-:-:S05]  /*3190*/  F2FP.F16.F32.PACK_AB R6, RZ, R6 ;  /* 0x00000006ff06723e */ /* 0x000fca00000000ff */
[----:B------:R0:W-:Y:S01]  /*31a0*/  STG.E.U16 desc[UR36][R4.64+0x12], R6 ;  /* 0x0000120604007986 */ /* 0x0001e2000c101524 */
[----:B------:R-:W-:Y:S05]  /*31b0*/  BRA `(.L_x_63) ;  /* 0x00000004005c7947 */ /* 0x000fea0003800000 */
.L_x_36:
[----:B------:R-:W-:Y:S01]  /*31c0*/  ISETP.GT.AND P4, PT, R3, 0x1, P2 ;  /* 0x000000010300780c */ /* 0x000fe20001784270 */
[----:B------:R-:W-:Y:S01]  /*31d0*/  ULDC.64 UR4, c[0x0][0x5c0] ;  /* 0x0001700000047ab9 */ /* 0x000fe20000000a00 */
[-C--:B------:R-:W-:Y:S01]  /*31e0*/  FMUL R33, R33, R40.reuse ;  /* 0x0000002821217220 */ /* 0x080fe20000400000 */
[----:B------:R-:W-:Y:S01]  /*31f0*/  LEA R6, P1, R48, UR4, 0x1 ;  /* 0x0000000430067c11 */ /* 0x000fe2000f8208ff */
[C---:B------:R-:W-:Y:S01]  /*3200*/  IMAD.SHL.U32 R21, R10.reuse, 0x10, RZ ;  /* 0x000000100a157824 */ /* 0x040fe200078e00ff */
[----:B------:R-:W-:Y:S01]  /*3210*/  SHF.L.U64.HI R15, R10, 0x4, R11 ;  /* 0x000000040a0f7819 */ /* 0x000fe2000001020b */
[-C--:B------:R-:W-:Y:S01]  /*3220*/  FMUL R32, R32, R40.reuse ;  /* 0x0000002820207220 */ /* 0x080fe20000400000 */
[----:B------:R-:W-:Y:S01]  /*3230*/  LEA.HI.X R7, R48, UR5, R51, 0x1, P1 ;  /* 0x0000000530077c11 */ /* 0x000fe200088f0c33 */
[-C--:B------:R-:W-:Y:S01]  /*3240*/  FMUL R34, R34, R40.reuse ;  /* 0x0000002822227220 */ /* 0x080fe20000400000 */
[----:B------:R-:W-:Y:S01]  /*3250*/  F2FP.F16.F32.PACK_AB R33, RZ, R33 ;  /* 0x00000021ff21723e */ /* 0x000fe200000000ff */
[-C--:B------:R-:W-:Y:S01]  /*3260*/  FMUL R35, R35, R40.reuse ;  /* 0x0000002823237220 */ /* 0x080fe20000400000 */
[----:B------:R-:W-:Y:S01]  /*3270*/  ISETP.GT.AND P3, PT, R58, 0x8, PT ;  /* 0x000000083a00780c */ /* 0x000fe20003f64270 */
[----:B------:R-:W-:Y:S01]  /*3280*/  FMUL R36, R36, R40 ;  /* 0x0000002824247220 */ /* 0x000fe20000400000 */
[----:B------:R-:W-:Y:S01]  /*3290*/  F2FP.F16.F32.PACK_AB R32, RZ, R32 ;  /* 0x00000020ff20723e */ /* 0x000fe200000000ff */
[----:B------:R0:W-:Y:S01]  /*32a0*/  @P4 STG.E.U16 desc[UR36][R6.64+0x2], R33 ;  /* 0x0000022106004986 */ /* 0x0001e2000c101524 */
[----:B------:R-:W-:Y:S01]  /*32b0*/  IADD3 R8, P4, R21, R6, RZ ;  /* 0x0000000615087210 */ /* 0x000fe20007f9e0ff */
[-C--:B------:R-:W-:Y:S01]  /*32c0*/  FMUL R37, R37, R40.reuse ;  /* 0x0000002825257220 */ /* 0x080fe20000400000 */
[C---:B------:R-:W-:Y:S01]  /*32d0*/  ISETP.GT.AND P1, PT, R3.reuse, RZ, P3 ;  /* 0x000000ff0300720c */ /* 0x040fe20001f24270 */
[----:B------:R-:W-:Y:S01]  /*32e0*/  @P0 STG.E.U16 desc[UR36][R6.64], R32 ;  /* 0x0000002006000986 */ /* 0x000fe2000c101524 */
[----:B------:R-:W-:Y:S01]  /*32f0*/  ISETP.GT.AND P5, PT, R3, 0x1, P3 ;  /* 0x000000010300780c */ /* 0x000fe20001fa4270 */
[----:B------:R-:W-:Y:S01]  /*3300*/  IMAD.X R9, R15, 0x1, R7, P4 ;  /* 0x000000010f097824 */ /* 0x000fe200020e0607 */
[----:B------:R-:W-:Y:S01]  /*3310*/  ISETP.GT.AND P4, PT, R3, 0x8, P2 ;  /* 0x000000080300780c */ /* 0x000fe20001784270 */
[----:B------:R-:W-:Y:S01]  /*3320*/  FMUL R38, R38, R40 ;  /* 0x0000002826267220 */ /* 0x000fe20000400000 */
[----:B------:R-:W-:Y:S01]  /*3330*/  F2FP.F16.F32.PACK_AB R34, RZ, R34 ;  /* 0x00000022ff22723e */ /* 0x000fe200000000ff */
[-C--:B------:R-:W-:Y:S01]  /*3340*/  FMUL R39, R39, R40.reuse ;  /* 0x0000002827277220 */ /* 0x080fe20000400000 */
[----:B------:R-:W-:Y:S01]  /*3350*/  F2FP.F16.F32.PACK_AB R35, RZ, R35 ;  /* 0x00000023ff23723e */ /* 0x000fe200000000ff */
[----:B------:R-:W-:Y:S01]  /*3360*/  FMUL R24, R24, R40 ;  /* 0x0000002818187220 */ /* 0x000fe20000400000 */
[----:B------:R-:W-:Y:S01]  /*3370*/  F2FP.F16.F32.PACK_AB R36, RZ, R36 ;  /* 0x00000024ff24723e */ /* 0x000fe200000000ff */
[----:B0-----:R-:W-:Y:S01]  /*3380*/  IMAD R33, R11, 0xf0, RZ ;  /* 0x000000f00b217824 */ /* 0x001fe200078e02ff */
[C---:B------:R-:W-:Y:S01]  /*3390*/  ISETP.GT.AND P2, PT, R3.reuse, 0x9, P2 ;  /* 0x000000090300780c */ /* 0x040fe20001744270 */
[----:B------:R-:W-:Y:S01]  /*33a0*/  @P1 STG.E.U16 desc[UR36][R8.64], R34 ;  /* 0x0000002208001986 */ /* 0x000fe2000c101524 */
[----:B------:R-:W-:Y:S01]  /*33b0*/  ISETP.GT.AND P1, PT, R58, 0x80, PT ;  /* 0x000000803a00780c */ /* 0x000fe20003f24270 */
[----:B------:R-:W-:Y:S01]  /*33c0*/  IMAD.WIDE.U32 R10, R10, 0xf0, R8 ;  /* 0x000000f00a0a7825 */ /* 0x000fe200078e0008 */
[----:B------:R-:W-:Y:S01]  /*33d0*/  F2FP.F16.F32.PACK_AB R37, RZ, R37 ;  /* 0x00000025ff25723e */ /* 0x000fe200000000ff */
[----:B------:R-:W-:Y:S01]  /*33e0*/  @P5 STG.E.U16 desc[UR36][R8.64+0x2], R35 ;  /* 0x0000022308005986 */ /* 0x000fe2000c101524 */
[----:B------:R-:W-:Y:S01]  /*33f0*/  ISETP.GT.AND P5, PT, R3, RZ, P1 ;  /* 0x000000ff0300720c */ /* 0x000fe20000fa4270 */
[----:B------:R-:W-:Y:S01]  /*3400*/  IMAD.IADD R5, R33, 0x1, R11 ;  /* 0x0000000121057824 */ /* 0x000fe200078e020b */
[----:B------:R-:W-:Y:S01]  /*3410*/  F2FP.F16.F32.PACK_AB R38, RZ, R38 ;  /* 0x00000026ff26723e */ /* 0x000fe200000000ff */
[----:B------:R-:W-:Y:S01]  /*3420*/  @P4 STG.E.U16 desc[UR36][R6.64+0x10], R36 ;  /* 0x0000102406004986 */ /* 0x000fe2000c101524 */
[----:B------:R-:W-:Y:S01]  /*3430*/  ISETP.GT.AND P4, PT, R3, 0x8, P3 ;  /* 0x000000080300780c */ /* 0x000fe20001f84270 */
[-C--:B------:R-:W-:Y:S01]  /*3440*/  FMUL R25, R25, R40.reuse ;  /* 0x0000002819197220 */ /* 0x080fe20000400000 */
[----:B------:R-:W-:Y:S01]  /*3450*/  ISETP.GT.AND P3, PT, R3, 0x9, P3 ;  /* 0x000000090300780c */ /* 0x000fe20001f64270 */
[----:B------:R0:W-:Y:S01]  /*3460*/  @P2 STG.E.U16 desc[UR36][R6.64+0x12], R37 ;  /* 0x0000122506002986 */ /* 0x0001e2000c101524 */
[----:B------:R-:W-:Y:S01]  /*3470*/  F2FP.F16.F32.PACK_AB R39, RZ, R39 ;  /* 0x00000027ff27723e */ /* 0x000fe200000000ff */
[-C--:B------:R-:W-:Y:S01]  /*3480*/  FMUL R26, R26, R40.reuse ;  /* 0x000000281a1a7220 */ /* 0x080fe20000400000 */
[----:B------:R-:W-:Y:S01]  /*3490*/  ISETP.GT.AND P0, PT, R58, 0x88, PT ;  /* 0x000000883a00780c */ /* 0x000fe20003f04270 */
[----:B------:R-:W-:Y:S01]  /*34a0*/  FMUL R27, R27, R40 ;  /* 0x000000281b1b7220 */ /* 0x000fe20000400000 */
[----:B------:R-:W-:Y:S01]  /*34b0*/  F2FP.F16.F32.PACK_AB R24, RZ, R24 ;  /* 0x00000018ff18723e */ /* 0x000fe200000000ff */
[----:B------:R-:W-:Y:S01]  /*34c0*/  @P5 IMAD.MOV.U32 R4, RZ, RZ, R10 ;  /* 0x000000ffff045224 */ /* 0x000fe200078e000a */
[----:B------:R-:W-:Y:S01]  /*34d0*/  F2FP.F16.F32.PACK_AB R25, RZ, R25 ;  /* 0x00000019ff19723e */ /* 0x000fe200000000ff */
[----:B------:R-:W-:Y:S01]  /*34e0*/  FMUL R28, R28, R40 ;  /* 0x000000281c1c7220 */ /* 0x000fe20000400000 */
[----:B------:R-:W-:Y:S01]  /*34f0*/  F2FP.F16.F32.PACK_AB R26, RZ, R26 ;  /* 0x0000001aff1a723e */ /* 0x000fe200000000ff */
[----:B------:R-:W-:Y:S01]  /*3500*/  @P4 STG.E.U16 desc[UR36][R8.64+0x10], R38 ;  /* 0x0000102608004986 */ /* 0x000fe2000c101524 */
[----:B------:R-:W-:Y:S01]  /*3510*/  ISETP.GT.AND P4, PT, R3, 0x1, P1 ;  /* 0x000000010300780c */ /* 0x000fe20000f84270 */
[-C--:B------:R-:W-:Y:S01]  /*3520*/  FMUL R29, R29, R40.reuse ;  /* 0x000000281d1d7220 */ /* 0x080fe20000400000 */
[C---:B------:R-:W-:Y:S01]  /*3530*/  ISETP.GT.AND P2, PT, R3.reuse, 0x8, P1 ;  /* 0x000000080300780c */ /* 0x040fe20000f44270 */
[----:B------:R1:W-:Y:S01]  /*3540*/  @P3 STG.E.U16 desc[UR36][R8.64+0x12], R39 ;  /* 0x0000122708003986 */ /* 0x0003e2000c101524 */
[C---:B------:R-:W-:Y:S01]  /*3550*/  ISETP.GT.AND P3, PT, R3.reuse, RZ, P0 ;  /* 0x000000ff0300720c */ /* 0x040fe20000764270 */
[----:B------:R-:W-:Y:S01]  /*3560*/  FMUL R30, R30, R40 ;  /* 0x000000281e1e7220 */ /* 0x000fe20000400000 */
[----:B------:R-:W-:Y:S01]  /*3570*/  ISETP.GT.AND P1, PT, R3, 0x9, P1 ;  /* 0x000000090300780c */ /* 0x000fe20000f24270 */
[----:B------:R2:W-:Y:S01]  /*3580*/  @P5 STG.E.U16 desc[UR36][R4.64], R24 ;  /* 0x0000001804005986 */ /* 0x0005e2000c101524 */
[----:B0-----:R-:W-:Y:S01]  /*3590*/  IADD3 R6, P5, R21, R10, RZ ;  /* 0x0000000a15067210 */ /* 0x001fe20007fbe0ff */
[----:B------:R-:W-:Y:S01]  /*35a0*/  FMUL R31, R31, R40 ;  /* 0x000000281f1f7220 */ /* 0x000fe20000400000 */
[----:B------:R-:W-:-:S02]  /*35b0*/  F2FP.F16.F32.PACK_AB R27, RZ, R27 ;  /* 0x0000001bff1b723e */ /* 0x000fc400000000ff */
[----:B------:R-:W-:Y:S01]  /*35c0*/  F2FP.F16.F32.PACK_AB R28, RZ, R28 ;  /* 0x0000001cff1c723e */ /* 0x000fe200000000ff */
[--C-:B------:R-:W-:Y:S01]  /*35d0*/  @P4 IMAD.MOV.U32 R12, RZ, RZ, R10.reuse ;  /* 0x000000ffff0c4224 */ /* 0x100fe200078e000a */
[----:B------:R-:W-:Y:S01]  /*35e0*/  F2FP.F16.F32.PACK_AB R29, RZ, R29 ;  /* 0x0000001dff1d723e */ /* 0x000fe200000000ff */
[--C-:B------:R-:W-:Y:S01]  /*35f0*/  @P4 IMAD.MOV.U32 R13, RZ, RZ, R5.reuse ;  /* 0x000000ffff0d4224 */ /* 0x100fe200078e0005 */
[----:B------:R-:W-:Y:S01]  /*3600*/  F2FP.F16.F32.PACK_AB R30, RZ, R30 ;  /* 0x0000001eff1e723e */ /* 0x000fe200000000ff */
[--C-:B------:R-:W-:Y:S01]  /*3610*/  IMAD.X R7, R15, 0x1, R5.reuse, P5 ;  /* 0x000000010f077824 */ /* 0x100fe200028e0605 */
[----:B-1----:R-:W-:Y:S01]  /*3620*/  IADD3 R8, P5, R21, R10, RZ ;  /* 0x0000000a15087210 */ /* 0x002fe20007fbe0ff */
[----:B--2---:R-:W-:Y:S01]  /*3630*/  @P2 IMAD.MOV.U32 R4, RZ, RZ, R10 ;  /* 0x000000ffff042224 */ /* 0x004fe200078e000a */
[----:B------:R-:W-:Y:S01]  /*3640*/  @P4 STG.E.U16 desc[UR36][R12.64+0x2], R25 ;  /* 0x000002190c004986 */ /* 0x000fe2000c101524 */
[C---:B------:R-:W-:Y:S01]  /*3650*/  ISETP.GT.AND P4, PT, R3.reuse, 0x1, P0 ;  /* 0x000000010300780c */ /* 0x040fe20000784270 */
[----:B------:R-:W-:Y:S01]  /*3660*/  @P1 IMAD.MOV.U32 R11, RZ, RZ, R5 ;  /* 0x000000ffff0b1224 */ /* 0x000fe200078e0005 */
[----:B------:R-:W-:Y:S01]  /*3670*/  F2FP.F16.F32.PACK_AB R31, RZ, R31 ;  /* 0x0000001fff1f723e */ /* 0x000fe200000000ff */
[----:B------:R-:W-:Y:S01]  /*3680*/  @P3 STG.E.U16 desc[UR36][R6.64], R26 ;  /* 0x0000001a06003986 */ /* 0x000fe2000c101524 */
[----:B------:R-:W-:Y:S01]  /*3690*/  ISETP.GT.AND P3, PT, R3, 0x8, P0 ;  /* 0x000000080300780c */ /* 0x000fe20000764270 */
[----:B------:R-:W-:Y:S01]  /*36a0*/  IMAD.X R9, R5, 0x1, R15, P5 ;  /* 0x0000000105097824 */ /* 0x000fe200028e060f */
[----:B------:R-:W-:-:S07]  /*36b0*/  ISETP.GT.AND P0, PT, R3, 0x9, P0 ;  /* 0x000000090300780c */ /* 0x000fce0000704270 */
[----:B------:R-:W-:Y:S04]  /*36c0*/  @P4 STG.E.U16 desc[UR36][R6.64+0x2], R27 ;  /* 0x0000021b06004986 */ /* 0x000fe8000c101524 */
[----:B------:R0:W-:Y:S04]  /*36d0*/  @P2 STG.E.U16 desc[UR36][R4.64+0x10], R28 ;  /* 0x0000101c04002986 */ /* 0x0001e8000c101524 */
[----:B------:R1:W-:Y:S04]  /*36e0*/  @P1 STG.E.U16 desc[UR36][R10.64+0x12], R29 ;  /* 0x0000121d0a001986 */ /* 0x0003e8000c101524 */
[----:B------:R1:W-:Y:S01]  /*36f0*/  @P3 STG.E.U16 desc[UR36][R8.64+0x10], R30 ;  /* 0x0000101e08003986 */ /* 0x0003e2000c101524 */
[----:B0-----:R-:W-:-:S02]  /*3700*/  @P0 IMAD.MOV.U32 R4, RZ, RZ, R8 ;  /* 0x000000ffff040224 */ /* 0x001fc400078e0008 */
[----:B------:R-:W-:-:S05]  /*3710*/  @P0 IMAD.MOV.U32 R5, RZ, RZ, R9 ;  /* 0x000000ffff050224 */ /* 0x000fca00078e0009 */
[----:B------:R1:W-:Y:S02]  /*3720*/  @P0 STG.E.U16 desc[UR36][R4.64+0x12], R31 ;  /* 0x0000121f04000986 */ /* 0x0003e4000c101524 */
.L_x_63:
[----:B------:R-:W-:Y:S05]  /*3730*/  BSYNC B0 ;  /* 0x0000000000007941 */ /* 0x000fea0003800000 */
.L_x_35:
[----:B------:R-:W-:Y:S01]  /*3740*/  ULDC UR4, c[0x0][0xc] ;  /* 0x0000030000047ab9 */ /* 0x000fe20000000800 */
[----:B------:R-:W-:Y:S01]  /*3750*/  ULDC UR5, c[0x0][0x10] ;  /* 0x0000040000057ab9 */ /* 0x000fe20000000800 */
[----:B012---:R-:W0:Y:S01]  /*3760*/  LDC R5, c[0x0][0x14] ;  /* 0x00000500ff057b82 */ /* 0x007e220000000800 */
[----:B------:R-:W-:Y:S01]  /*3770*/  UIMAD.WIDE.U32 UR4, UR4, UR5, URZ ;  /* 0x00000005040472a5 */ /* 0x000fe2000f8e003f */
[----:B------:R-:W-:Y:S02]  /*3780*/  IMAD.MOV.U32 R3, RZ, RZ, R17 ;  /* 0x000000ffff037224 */ /* 0x000fe400078e0011 */
[----:B------:R-:W-:Y:S02]  /*3790*/  IMAD.MOV.U32 R45, RZ, RZ, -0x1 ;  /* 0xffffffffff2d7424 */ /* 0x000fe400078e00ff */
[----:B------:R-:W-:Y:S02]  /*37a0*/  IMAD.MOV.U32 R41, RZ, RZ, -0x1 ;  /* 0xffffffffff297424 */ /* 0x000fe400078e00ff */
[----:B0-----:R-:W-:-:S04]  /*37b0*/  IMAD.WIDE.U32 R2, R5, UR4, R2 ;  /* 0x0000000405027c25 */ /* 0x001fc8000f8e0002 */
[----:B------:R-:W-:Y:S01]  /*37c0*/  IMAD R5, R5, UR5, RZ ;  /* 0x0000000505057c24 */ /* 0x000fe2000f8e02ff */
[----:B------:R-:W-:Y:S02]  /*37d0*/  ULDC.64 UR4, c[0x0][0x650] ;  /* 0x0001940000047ab9 */ /* 0x000fe40000000a00 */
[----:B------:R-:W-:Y:S01]  /*37e0*/  ISETP.GE.U32.AND P0, PT, R2, UR4, PT ;  /* 0x0000000402007c0c */ /* 0x000fe2000bf06070 */
[----:B------:R-:W-:Y:S01]  /*37f0*/  IMAD.IADD R17, R3, 0x1, R5 ;  /* 0x0000000103117824 */ /* 0x000fe200078e0205 */
[----:B------:R-:W-:-:S04]  /*3800*/  PRMT R3, RZ, 0x7610, R3 ;  /* 0x00007610ff037816 */ /* 0x000fc80000000003 */
[----:B------:R-:W-:-:S13]  /*3810*/  ISETP.GE.U32.AND.EX P0, PT, R17, UR5, PT, P0 ;  /* 0x0000000511007c0c */ /* 0x000fda000bf06100 */
[----:B------:R-:W-:Y:S05]  /*3820*/  @P0 BRA `(.L_x_64) ;  /* 0x0000000400680947 */ /* 0x000fea0003800000 */
[----:B------:R-:W0:Y:S01]  /*3830*/  S2R R12, SR_CTAID.X ;  /* 0x00000000000c7919 */ /* 0x000e220000002500 */
[----:B------:R-:W1:Y:S01]  /*3840*/  LDC.64 R10, c[0x0][0x628] ;  /* 0x00018a00ff0a7b82 */ /* 0x000e620000000a00 */
[----:B------:R-:W-:Y:S01]  /*3850*/  ULDC UR4, c[0x0][0x150] ;  /* 0x0000540000047ab9 */ /* 0x000fe20000000800 */
[----:B------:R-:W-:Y:S01]  /*3860*/  IMAD.MOV.U32 R8, RZ, RZ, R2 ;  /* 0x000000ffff087224 */ /* 0x000fe200078e0002 */
[----:B------:R-:W2:Y:S01]  /*3870*/  S2R R24, SR_CTAID.Y ;  /* 0x0000000000187919 */ /* 0x000ea20000002600 */
[----:B------:R-:W-:-:S04]  /*3880*/  IMAD.MOV.U32 R9, RZ, RZ, R17 ;  /* 0x000000ffff097224 */ /* 0x000fc800078e0011 */
[----:B------:R-:W2:Y:S08]  /*3890*/  LDC R21, c[0x0][0x144] ;  /* 0x00005100ff157b82 */ /* 0x000eb00000000800 */
[----:B------:R-:W2:Y:S08]  /*38a0*/  LDC R0, c[0x0][0x630] ;  /* 0x00018c00ff007b82 */ /* 0x000eb00000000800 */
[----:B------:R-:W2:Y:S01]  /*38b0*/  LDC.64 R14, c[0x0][0x620] ;  /* 0x00018800ff0e7b82 */ /* 0x000ea20000000a00 */
[----:B-1----:R-:W-:-:S04]  /*38c0*/  ISETP.NE.U32.AND P0, PT, R10, RZ, PT ;  /* 0x000000ff0a00720c */ /* 0x002fc80003f05070 */
[----:B------:R-:W-:Y:S02]  /*38d0*/  ISETP.NE.AND.EX P0, PT, R11, RZ, PT, P0 ;  /* 0x000000ff0b00720c */ /* 0x000fe40003f05300 */
[----:B0-----:R-:W-:-:S05]  /*38e0*/  I2FP.F32.U32 R3, R12 ;  /* 0x0000000c00037245 */ /* 0x001fca0000201000 */
[----:B------:R-:W-:-:S04]  /*38f0*/  FMUL R3, R3, UR4 ;  /* 0x0000000403037c20 */ /* 0x000fc80008400000 */
[----:B------:R0:W1:Y:S02]  /*3900*/  F2I.U32.TRUNC.NTZ R20, R3 ;  /* 0x0000000300147305 */ /* 0x000064000020f000 */
[----:B------:R-:W-:Y:S05]  /*3910*/  @!P0 BRA `(.L_x_65) ;  /* 0x0000000000288947 */ /* 0x000fea0003800000 */
[----:B0-----:R-:W0:Y:S02]  /*3920*/  LDC R3, c[0x0][0x634] ;  /* 0x00018d00ff037b82 */ /* 0x001e240000000800 */
[----:B0-----:R-:W-:-:S05]  /*3930*/  IADD3 R3, P0, R2, R3, RZ ;  /* 0x0000000302037210 */ /* 0x001fca0007f1e0ff */
[----:B------:R-:W-:-:S04]  /*3940*/  IMAD.X R13, RZ, RZ, R17, P0 ;  /* 0x000000ffff0d7224 */ /* 0x000fc800000e0611 */
[----:B------:R-:W-:-:S04]  /*3950*/  IMAD.WIDE.U32 R4, R13, R10, RZ ;  /* 0x0000000a0d047225 */ /* 0x000fc800078e00ff */
[----:B---3--:R-:W-:-:S04]  /*3960*/  IMAD.WIDE.U32 R6, P0, R3, R11, R4 ;  /* 0x0000000b03067225 */ /* 0x008fc80007800004 */
[----:B------:R-:W-:-:S04]  /*3970*/  IMAD.WIDE.U32 R4, R3, R10, RZ ;  /* 0x0000000a03047225 */ /* 0x000fc800078e00ff */
[----:B------:R-:W-:Y:S01]  /*3980*/  IMAD.X R9, RZ, RZ, RZ, P0 ;  /* 0x000000ffff097224 */ /* 0x000fe200000e06ff */
[----:B------:R-:W-:Y:S01]  /*3990*/  IADD3 RZ, P0, R5, R6, RZ ;  /* 0x0000000605ff7210 */ /* 0x000fe20007f1e0ff */
[----:B------:R-:W-:-:S04]  /*39a0*/  IMAD.MOV.U32 R8, RZ, RZ, R7 ;  /* 0x000000ffff087224 */ /* 0x000fc800078e0007 */
[----:B------:R-:W-:-:S08]  /*39b0*/  IMAD.WIDE.U32.X R8, R13, R11, R8, P0 ;  /* 0x0000000b0d087225 */ /* 0x000fd000000e0408 */
.L_x_65:
[-CC-:B--2---:R-:W-:Y:S01]  /*39c0*/  SHF.R.U64 R41, R8, R0.reuse, R9.reuse ;  /* 0x0000000008297219 */ /* 0x184fe20000001209 */
[----:B------:R-:W2:Y:S01]  /*39d0*/  LDC.64 R28, c[0x0][0x640] ;  /* 0x00019000ff1c7b82 */ /* 0x000ea20000000a00 */
[----:B------:R-:W-:Y:S01]  /*39e0*/  SHF.R.U32.HI R0, RZ, R0, R9 ;  /* 0x00000000ff007219 */ /* 0x000fe20000011609 */
[----:B-1----:R-:W-:Y:S01]  /*39f0*/  IMAD.MOV R20, RZ, RZ, -R20 ;  /* 0x000000ffff147224 */ /* 0x002fe200078e0a14 */
[----:B---3--:R-:W-:Y:S01]  /*3a00*/  IADD3 R7, P0, RZ, -R41, RZ ;  /* 0x80000029ff077210 */ /* 0x008fe20007f1e0ff */
[----:B------:R-:W-:Y:S02]  /*3a10*/  ULDC UR4, c[0x0][0x154] ;  /* 0x0000550000047ab9 */ /* 0x000fe40000000800 */
[----:B------:R-:W-:Y:S02]  /*3a20*/  IMAD R21, R21, R20, R12 ;  /* 0x0000001415157224 */ /* 0x000fe400078e020c */
[----:B------:R-:W1:Y:S01]  /*3a30*/  LDC R6, c[0x0][0x618] ;  /* 0x00018600ff067b82 */ /* 0x000e620000000800 */
[----:B0-----:R-:W-:-:S04]  /*3a40*/  IMAD.X R3, RZ, RZ, ~R0, P0 ;  /* 0x000000ffff037224 */ /* 0x001fc800000e0e00 */
[-C--:B------:R-:W-:Y:S02]  /*3a50*/  IMAD R0, R3, R14.reuse, RZ ;  /* 0x0000000e03007224 */ /* 0x080fe400078e02ff */
[----:B------:R-:W-:Y:S01]  /*3a60*/  IMAD.MOV.U32 R3, RZ, RZ, R17 ;  /* 0x000000ffff037224 */ /* 0x000fe200078e0011 */
[----:B------:R-:W0:Y:S01]  /*3a70*/  LDC R8, c[0x0][0x608] ;  /* 0x00018200ff087b82 */ /* 0x000e220000000800 */
[----:B------:R-:W-:-:S04]  /*3a80*/  IMAD.WIDE.U32 R4, R7, R14, R2 ;  /* 0x0000000e07047225 */ /* 0x000fc800078e0002 */
[----:B------:R-:W-:-:S03]  /*3a90*/  IMAD R3, R7, R15, R0 ;  /* 0x0000000f07037224 */ /* 0x000fc600078e0200 */
[----:B------:R-:W3:Y:S01]  /*3aa0*/  LDC R26, c[0x0][0x658] ;  /* 0x00019600ff1a7b82 */ /* 0x000ee20000000800 */
[----:B------:R-:W-:Y:S01]  /*3ab0*/  I2FP.F32.U32 R0, R24 ;  /* 0x0000001800007245 */ /* 0x000fe20000201000 */
[----:B------:R-:W-:Y:S01]  /*3ac0*/  IMAD.MOV.U32 R7, RZ, RZ, 0x1 ;  /* 0x00000001ff077424 */ /* 0x000fe200078e00ff */
[----:B--2---:R-:W-:Y:S01]  /*3ad0*/  ISETP.NE.U32.AND P0, PT, R28, RZ, PT ;  /* 0x000000ff1c00720c */ /* 0x004fe20003f05070 */
[----:B------:R-:W-:Y:S02]  /*3ae0*/  IMAD.IADD R3, R5, 0x1, R3 ;  /* 0x0000000105037824 */ /* 0x000fe400078e0203 */
[----:B------:R-:W-:Y:S01]  /*3af0*/  FMUL R0, R0, UR4 ;  /* 0x0000000400007c20 */ /* 0x000fe20008400000 */
[----:B------:R-:W-:Y:S01]  /*3b00*/  ISETP.NE.AND.EX P0, PT, R29, RZ, PT, P0 ;  /* 0x000000ff1d00720c */ /* 0x000fe20003f05300 */
[----:B------:R-:W2:Y:S01]  /*3b10*/  LDC R15, c[0x0][0x148] ;  /* 0x00005200ff0f7b82 */ /* 0x000ea20000000800 */
[-CC-:B-1----:R-:W-:Y:S01]  /*3b20*/  SHF.R.U64 R12, R4, R6.reuse, R3.reuse ;  /* 0x00000006040c7219 */ /* 0x182fe20000001203 */
[----:B------:R1:W1:Y:S01]  /*3b30*/  F2I.U32.TRUNC.NTZ R13, R0 ;  /* 0x00000000000d7305 */ /* 0x000262000020f000 */
[----:B------:R-:W-:Y:S01]  /*3b40*/  SHF.R.U32.HI R3, RZ, R6, R3 ;  /* 0x00000006ff037219 */ /* 0x000fe20000011603 */
[----:B------:R-:W-:-:S04]  /*3b50*/  IMAD.MOV.U32 R5, RZ, RZ, -0x1 ;  /* 0xffffffffff057424 */ /* 0x000fc800078e00ff */
[----:B------:R-:W1:Y:S01]  /*3b60*/  LDC R20, c[0x0][0x600] ;  /* 0x00018000ff147b82 */ /* 0x000e620000000800 */
[-CC-:B0-----:R-:W-:Y:S02]  /*3b70*/  SHF.R.U64 R10, R12, R8.reuse, R3.reuse ;  /* 0x000000080c0a7219 */ /* 0x181fe40000001203 */
[----:B------:R-:W-:-:S05]  /*3b80*/  SHF.R.U32.HI R3, RZ, R8, R3 ;  /* 0x00000008ff037219 */ /* 0x000fca0000011603 */
[----:B------:R-:W0:Y:S01]  /*3b90*/  LDC R27, c[0x0][0x648] ;  /* 0x00019200ff1b7b82 */ /* 0x000e220000000800 */
[-C--:B---3--:R-:W-:Y:S02]  /*3ba0*/  SHF.L.U32 R4, R5, R26.reuse, RZ ;  /* 0x0000001a05047219 */ /* 0x088fe400000006ff */
[-CC-:B------:R-:W-:Y:S02]  /*3bb0*/  SHF.R.U64 R14, R10, R26.reuse, R3.reuse ;  /* 0x0000001a0a0e7219 */ /* 0x180fe40000001203 */
[----:B------:R-:W-:Y:S02]  /*3bc0*/  SHF.R.U32.HI R5, RZ, R26, R3 ;  /* 0x0000001aff057219 */ /* 0x000fe40000011603 */
[----:B------:R-:W-:Y:S01]  /*3bd0*/  LOP3.LUT R25, RZ, R4, RZ, 0x33, !PT ;  /* 0x00000004ff197212 */ /* 0x000fe200078e33ff */
[----:B------:R-:W3:Y:S01]  /*3be0*/  LDC R30, c[0x0][0x638] ;  /* 0x00018e00ff1e7b82 */ /* 0x000ee20000000800 */
[----:B------:R-:W-:Y:S01]  /*3bf0*/  SHF.L.U32 R26, R7, R26, RZ ;  /* 0x0000001a071a7219 */ /* 0x000fe200000006ff */
[----:B------:R-:W-:-:S06]  /*3c00*/  IMAD.MOV.U32 R4, RZ, RZ, R14 ;  /* 0x000000ffff047224 */ /* 0x000fcc00078e000e */
[----:B------:R-:W0:Y:S01]  /*3c10*/  LDC R31, c[0x0][0x610] ;  /* 0x00018400ff1f7b82 */ /* 0x000e220000000800 */
        /* <DEDUP_REMOVED lines=11> */
.L_x_66:
[----:B------:R-:W-:Y:S01]  /*3cd0*/  ISETP.NE.AND P0, PT, R16, 0x1, PT ;  /* 0x000000011000780c */ /* 0x000fe20003f05270 */
[----:B-1----:R-:W-:Y:S01]  /*3ce0*/  VIADD R7, R20, 0xffffffff ;  /* 0xffffffff14077836 */ /* 0x002fe20000000000 */
[----:B0-----:R-:W-:Y:S01]  /*3cf0*/  SHF.R.U64 R0, R4, R27, R5 ;  /* 0x0000001b04007219 */ /* 0x001fe20000001205 */
[----:B------:R-:W-:Y:S01]  /*3d00*/  IMAD.MOV R13, RZ, RZ, -R13 ;  /* 0x000000ffff0d7224 */ /* 0x000fe200078e0a0d */
[----:B------:R-:W-:Y:S01]  /*3d10*/  LOP3.LUT R5, R10, R25, RZ, 0xc0, !PT ;  /* 0x000000190a057212 */ /* 0x000fe200078ec0ff */
[----:B------:R-:W-:Y:S01]  /*3d20*/  IMAD.MOV.U32 R4, RZ, RZ, 0x1 ;  /* 0x00000001ff047424 */ /* 0x000fe200078e00ff */
[----:B------:R-:W-:Y:S01]  /*3d30*/  LOP3.LUT R12, R12, R7, RZ, 0xc0, !PT ;  /* 0x000000070c0c7212 */ /* 0x000fe200078ec0ff */
[----:B------:R-:W-:Y:S02]  /*3d40*/  IMAD.MOV R3, RZ, RZ, -R0 ;  /* 0x000000ffff037224 */ /* 0x000fe400078e0a00 */
[----:B------:R-:W-:Y:S02]  /*3d50*/  IMAD R0, R26, R0, R5 ;  /* 0x000000001a007224 */ /* 0x000fe400078e0205 */
[----:B---3--:R-:W-:-:S02]  /*3d60*/  IMAD R3, R3, R30, R14 ;  /* 0x0000001e03037224 */ /* 0x008fc400078e020e */
[----:B--2---:R-:W-:Y:S02]  /*3d70*/  @P0 IMAD R21, R15, R13, R24 ;  /* 0x0000000d0f150224 */ /* 0x004fe400078e0218 */
[----:B------:R-:W-:Y:S01]  /*3d80*/  IMAD R5, R3, R20, R12 ;  /* 0x0000001403057224 */ /* 0x000fe200078e020c */
[----:B------:R-:W-:Y:S01]  /*3d90*/  PRMT R3, R4, 0x7610, R3 ;  /* 0x0000761004037816 */ /* 0x000fe20000000003 */
[----:B------:R-:W-:-:S05]  /*3da0*/  IMAD R0, R0, R31, R21 ;  /* 0x0000001f00007224 */ /* 0x000fca00078e0215 */
[----:B------:R-:W-:Y:S02]  /*3db0*/  SEL R45, R5, R0, !P0 ;  /* 0x00000000052d7207 */ /* 0x000fe40004000000 */
[----:B------:R-:W-:-:S07]  /*3dc0*/  SEL R0, R0, R5, !P0 ;  /* 0x0000000500007207 */ /* 0x000fce0004000000 */
.L_x_64:
[----:B------:R-:W-:Y:S01]  /*3dd0*/  LOP3.LUT P0, RZ, R3, 0xff, RZ, 0xc0, !PT ;  /* 0x000000ff03ff7812 */ /* 0x000fe2000780c0ff */
[----:B------:R-:W-:-:S12]  /*3de0*/  IMAD.MOV.U32 R44, RZ, RZ, R0 ;  /* 0x000000ffff2c7224 */ /* 0x000fd800078e0000 */
[----:B------:R-:W-:Y:S05]  /*3df0*/  @P0 BRA `(.L_x_67) ;  /* 0xffffffd4005c0947 */ /* 0x000fea000383ffff */
[----:B------:R-:W-:Y:S05]  /*3e00*/  EXIT ;  /* 0x000000000000794d */ /* 0x000fea0003800000 */
.L_x_8:
[----:B0-----:R-:W-:Y:S01]  /*3e10*/  ULDC.64 UR4, c[0x0][0x650] ;  /* 0x0001940000047ab9 */ /* 0x001fe20000000a00 */
        /* <DEDUP_REMOVED lines=25> */
.L_x_69:
[----:B------:R-:W0:Y:S01]  /*3fb0*/  LDC.64 R28, c[0x0][0x640] ;  /* 0x00019000ff1c7b82 */ /* 0x000e220000000a00 */
[-CC-:B------:R-:W-:Y:S01]  /*3fc0*/  SHF.R.U64 R23, R12, R6.reuse, R13.reuse ;  /* 0x000000060c177219 */ /* 0x180fe2000000120d */
[----:B------:R-:W-:Y:S01]  /*3fd0*/  IMAD.MOV.U32 R8, RZ, RZ, R2 ;  /* 0x000000ffff087224 */ /* 0x000fe200078e0002 */
[----:B------:R-:W-:Y:S01]  /*3fe0*/  SHF.R.U32.HI R6, RZ, R6, R13 ;  /* 0x00000006ff067219 */ /* 0x000fe2000001160d */
[----:B------:R-:W-:Y:S01]  /*3ff0*/  IMAD.MOV.U32 R30, RZ, RZ, 0x1 ;  /* 0x00000001ff1e7424 */ /* 0x000fe200078e00ff */
[----:B------:R-:W-:-:S03]  /*4000*/  IADD3 R11, P0, RZ, -R23, RZ ;  /* 0x80000017ff0b7210 */ /* 0x000fc60007f1e0ff */
        /* <DEDUP_REMOVED lines=10> */
[----:B------:R-:W-:Y:S02]  /*40b0*/  ISETP.NE.AND.EX P0, PT, R29, RZ, PT, P0 ;  /* 0x000000ff1d00720c */ /* 0x000fe40003f05300 */
[----:B------:R-:W0:Y:S02]  /*40c0*/  LDC R22, c[0x0][0x600] ;  /* 0x00018000ff167b82 */ /* 0x000e240000000800 */
[-CC-:B-1----:R-:W-:Y:S01]  /*40d0*/  SHF.R.U64 R14, R8, R10.reuse, R9.reuse ;  /* 0x0000000a080e7219 */ /* 0x182fe20000001209 */
[----:B------:R-:W-:Y:S01]  /*40e0*/  IMAD.MOV.U32 R8, RZ, RZ, -0x1 ;  /* 0xffffffffff087424 */ /* 0x000fe200078e00ff */
[----:B------:R-:W-:-:S04]  /*40f0*/  SHF.R.U32.HI R9, RZ, R10, R9 ;  /* 0x0000000aff097219 */ /* 0x000fc80000011609 */
[----:B------:R-:W1:Y:S01]  /*4100*/  LDC R24, c[0x0][0x648] ;  /* 0x00019200ff187b82 */ /* 0x000e620000000800 */
[-CC-:B--2---:R-:W-:Y:S02]  /*4110*/  SHF.R.U64 R21, R14, R12.reuse, R9.reuse ;  /* 0x0000000c0e157219 */ /* 0x184fe40000001209 */
[----:B------:R-:W-:-:S05]  /*4120*/  SHF.R.U32.HI R6, RZ, R12, R9 ;  /* 0x0000000cff067219 */ /* 0x000fca0000011609 */
[----:B------:R-:W2:Y:S01]  /*4130*/  LDC R26, c[0x0][0x638] ;  /* 0x00018e00ff1a7b82 */ /* 0x000ea20000000800 */
[-C--:B---3--:R-:W-:Y:S02]  /*4140*/  SHF.L.U32 R8, R8, R27.reuse, RZ ;  /* 0x0000001b08087219 */ /* 0x088fe400000006ff */
[-CC-:B------:R-:W-:Y:S02]  /*4150*/  SHF.R.U64 R25, R21, R27.reuse, R6.reuse ;  /* 0x0000001b15197219 */ /* 0x180fe40000001206 */
[----:B------:R-:W-:Y:S02]  /*4160*/  LOP3.LUT R32, RZ, R8, RZ, 0x33, !PT ;  /* 0x00000008ff207212 */ /* 0x000fe400078e33ff */
[----:B------:R-:W-:Y:S01]  /*4170*/  SHF.R.U32.HI R9, RZ, R27, R6 ;  /* 0x0000001bff097219 */ /* 0x000fe20000011606 */
[----:B------:R-:W3:Y:S01]  /*4180*/  LDC R31, c[0x0][0x610] ;  /* 0x00018400ff1f7b82 */ /* 0x000ee20000000800 */
[----:B------:R-:W-:Y:S01]  /*4190*/  IMAD.MOV.U32 R8, RZ, RZ, R25 ;  /* 0x000000ffff087224 */ /* 0x000fe200078e0019 */
[----:B------:R-:W-:Y:S06]  /*41a0*/  @!P0 BRA `(.L_x_70) ;  /* 0x0000000000288947 */ /* 0x000fec0003800000 */
        /* <DEDUP_REMOVED lines=10> */
.L_x_70:
[----:B------:R-:W-:Y:S02]  /*4250*/  ISETP.NE.AND P0, PT, R16, 0x1, PT ;  /* 0x000000011000780c */ /* 0x000fe40003f05270 */
[----:B-1----:R-:W-:Y:S01]  /*4260*/  SHF.R.U64 R6, R8, R24, R9 ;  /* 0x0000001808067219 */ /* 0x002fe20000001209 */
[----:B0-----:R-:W-:Y:S01]  /*4270*/  VIADD R9, R22, 0xffffffff ;  /* 0xffffffff16097836 */ /* 0x001fe20000000000 */
[----:B------:R-:W-:Y:S02]  /*4280*/  SHF.L.U32 R30, R30, R27, RZ ;  /* 0x0000001b1e1e7219 */ /* 0x000fe400000006ff */
[----:B------:R-:W-:Y:S01]  /*4290*/  LOP3.LUT R5, R21, R32, RZ, 0xc0, !PT ;  /* 0x0000002015057212 */ /* 0x000fe200078ec0ff */
[----:B------:R-:W-:-:S04]  /*42a0*/  IMAD.MOV R8, RZ, RZ, -R6 ;  /* 0x000000ffff087224 */ /* 0x000fc800078e0a06 */
[----:B------:R-:W-:Y:S01]  /*42b0*/  IMAD R6, R30, R6, R5 ;  /* 0x000000061e067224 */ /* 0x000fe200078e0205 */
[----:B------:R-:W-:Y:S01]  /*42c0*/  LOP3.LUT R5, R14, R9, RZ, 0xc0, !PT ;  /* 0x000000090e057212 */ /* 0x000fe200078ec0ff */
[----:B------:R-:W-:Y:S02]  /*42d0*/  @P0 IMAD R3, R7, R20, R4 ;  /* 0x0000001407030224 */ /* 0x000fe400078e0204 */
[----:B--2---:R-:W-:Y:S02]  /*42e0*/  IMAD R4, R8, R26, R25 ;  /* 0x0000001a08047224 */ /* 0x004fe400078e0219 */
[----:B---3--:R-:W-:Y:S02]  /*42f0*/  IMAD R3, R6, R31, R3 ;  /* 0x0000001f06037224 */ /* 0x008fe400078e0203 */
[----:B------:R-:W-:Y:S02]  /*4300*/  IMAD R4, R4, R22, R5 ;  /* 0x0000001604047224 */ /* 0x000fe400078e0205 */
[----:B------:R-:W-:-:S02]  /*4310*/  IMAD.MOV.U32 R8, RZ, RZ, 0x1 ;  /* 0x00000001ff087424 */ /* 0x000fc400078e00ff */
[----:B------:R-:W-:Y:S01]  /*4320*/  IMAD.MOV.U32 R6, RZ, RZ, R23 ;  /* 0x000000ffff067224 */ /* 0x000fe200078e0017 */
[----:B------:R-:W-:Y:S02]  /*4330*/  SEL R21, R4, R3, !P0 ;  /* 0x0000000304157207 */ /* 0x000fe40004000000 */
[----:B------:R-:W-:-:S07]  /*4340*/  SEL R22, R3, R4, !P0 ;  /* 0x0000000403167207 */ /* 0x000fce0004000000 */
.L_x_68:
[----:B------:R-:W-:-:S08]  /*4350*/  NOP ;  /* 0x0000000000007918 */ /* 0x000fd00000000000 */
[----:B------:R-:W0:-:S00]  /*4360*/  USETMAXREG.DEALLOC.CTAPOOL 0x28 ;  /* 0x00000028000079c8 */ /* 0x000e0000080e0500 */
[----:B0-----:R-:W-:-:S13]  /*4370*/  ISETP.NE.AND P0, PT, R0, RZ, PT ;  /* 0x000000ff0000720c */ /* 0x001fda0003f05270 */
[----:B------:R-:W-:Y:S05]  /*4380*/  @P0 EXIT ;  /* 0x000000000000094d */ /* 0x000fea0003800000 */
[----:B------:R-:W-:Y:S01]  /*4390*/  LOP3.LUT P0, RZ, R8, 0xff, RZ, 0xc0, !PT ;  /* 0x000000ff08ff7812 */ /* 0x000fe2000780c0ff */
[----:B------:R-:W-:Y:S02]  /*43a0*/  IMAD.MOV.U32 R0, RZ, RZ, 0x1 ;  /* 0x00000001ff007424 */ /* 0x000fe400078e00ff */
[----:B------:R-:W-:-:S10]  /*43b0*/  IMAD.MOV.U32 R8, RZ, RZ, RZ ;  /* 0x000000ffff087224 */ /* 0x000fd400078e00ff */
[----:B------:R-:W-:Y:S05]  /*43c0*/  @!P0 BRA `(.L_x_71) ;  /* 0x0000000c00488947 */ /* 0x000fea0003800000 */
[----:B------:R-:W0:Y:S01]  /*43d0*/  LDC R0, c[0x0][0x28c] ;  /* 0x0000a300ff007b82 */ /* 0x000e220000000800 */
[----:B------:R-:W1:Y:S01]  /*43e0*/  S2R R13, SR_CgaCtaId ;  /* 0x00000000000d7919 */ /* 0x000e620000008800 */
[----:B------:R-:W-:Y:S01]  /*43f0*/  ULDC UR5, c[0x0][0x600] ;  /* 0x0001800000057ab9 */ /* 0x000fe20000000800 */
[----:B------:R-:W-:Y:S01]  /*4400*/  ULDC UR4, c[0x0][0xc] ;  /* 0x0000030000047ab9 */ /* 0x000fe20000000800 */
[----:B------:R-:W-:Y:S01]  /*4410*/  UIADD3 UR16, UR5, -0x1, URZ ;  /* 0xffffffff05107890 */ /* 0x000fe2000fffe03f */
[----:B------:R-:W-:Y:S01]  /*4420*/  BSSY B0, `(.L_x_71) ;  /* 0x00000cc000007945 */ /* 0x000fe20003800000 */
[----:B------:R-:W-:Y:S01]  /*4430*/  ULDC UR6, c[0x0][0x658] ;  /* 0x0001960000067ab9 */ /* 0x000fe20000000800 */
[----:B------:R-:W-:Y:S01]  /*4440*/  ULDC UR5, c[0x0][0x10] ;  /* 0x0000040000057ab9 */ /* 0x000fe20000000800 */
[----:B------:R-:W-:Y:S01]  /*4450*/  UMOV UR7, 0xffffffff ;  /* 0xffffffff00077882 */ /* 0x000fe20000000000 */
[----:B------:R-:W-:Y:S01]  /*4460*/  UMOV UR8, 0x1 ;  /* 0x0000000100087882 */ /* 0x000fe20000000000 */
[----:B------:R-:W-:Y:S01]  /*4470*/  UIMAD.WIDE.U32 UR4, UR4, UR5, URZ ;  /* 0x00000005040472a5 */ /* 0x000fe2000f8e003f */
[----:B------:R-:W-:Y:S01]  /*4480*/  IMAD.MOV.U32 R10, RZ, RZ, 0x1 ;  /* 0x00000001ff0a7424 */ /* 0x000fe200078e00ff */
[----:B------:R-:W-:Y:S01]  /*4490*/  USHF.L.U32 UR7, UR7, UR6, URZ ;  /* 0x0000000607077299 */ /* 0x000fe2000800063f */
[----:B------:R-:W-:Y:S01]  /*44a0*/  LOP3.LUT R9, R19, 0x2, RZ, 0xfc, !PT ;  /* 0x0000000213097812 */ /* 0x000fe200078efcff */
[----:B------:R-:W-:Y:S01]  /*44b0*/  USHF.L.U32 UR18, UR8, UR6, URZ ;  /* 0x0000000608127299 */ /* 0x000fe2000800063f */
[----:B------:R-:W-:Y:S01]  /*44c0*/  IMAD.MOV.U32 R8, RZ, RZ, RZ ;  /* 0x000000ffff087224 */ /* 0x000fe200078e00ff */
[----:B------:R-:W-:Y:S01]  /*44d0*/  ULOP3.LUT UR17, URZ, UR7, URZ, 0x33, !UPT ;  /* 0x000000073f117292 */ /* 0x000fe2000f8e333f */
[----:B------:R-:W-:Y:S01]  /*44e0*/  ULDC UR6, c[0x0][0x14] ;  /* 0x0000050000067ab9 */ /* 0x000fe20000000800 */
[----:B------:R-:W-:Y:S01]  /*44f0*/  ULDC.64 UR22, c[0x0][0x198] ;  /* 0x0000660000167ab9 */ /* 0x000fe20000000a00 */
[----:B------:R-:W-:-:S02]  /*4500*/  UIMAD.WIDE.U32 UR20, UR4, UR6, URZ ;  /* 0x00000006041472a5 */ /* 0x000fc4000f8e003f */
[----:B------:R-:W-:Y:S01]  /*4510*/  UIMAD UR13, UR5, UR6, URZ ;  /* 0x00000006050d72a4 */ /* 0x000fe2000f8e023f */
[----:B0-----:R-:W-:-:S03]  /*4520*/  VIADD R0, R0, 0x1f ;  /* 0x0000001f00007836 */ /* 0x001fc60000000000 */
[----:B------:R-:W-:Y:S02]  /*4530*/  UIADD3 UR13, UR21, UR13, URZ ;  /* 0x0000000d150d7290 */ /* 0x000fe4000fffe03f */
[----:B------:R-:W-:-:S04]  /*4540*/  SHF.R.S32.HI R3, RZ, 0x1f, R0 ;  /* 0x0000001fff037819 */ /* 0x000fc80000011400 */
[----:B------:R-:W-:Y:S01]  /*4550*/  LEA.HI R3, R3, R0, RZ, 0x5 ;  /* 0x0000000003037211 */ /* 0x000fe200078f28ff */
[C---:B-1----:R-:W-:Y:S02]  /*4560*/  IMAD.SHL.U32 R12, R13.reuse, 0x8, RZ ;  /* 0x000000080d0c7824 */ /* 0x042fe400078e00ff */
[----:B------:R-:W-:Y:S01]  /*4570*/  IMAD.SHL.U32 R13, R13, 0x100, RZ ;  /* 0x000001000d0d7824 */ /* 0x000fe200078e00ff */
[----:B------:R-:W-:Y:S01]  /*4580*/  SHF.R.S32.HI R11, RZ, 0x5, R3 ;  /* 0x00000005ff0b7819 */ /* 0x000fe20000011403 */
[----:B------:R-:W-:Y:S01]  /*4590*/  IMAD.MOV.U32 R0, RZ, RZ, 0x1 ;  /* 0x00000001ff007424 */ /* 0x000fe200078e00ff */
[----:B------:R-:W-:Y:S02]  /*45a0*/  LOP3.LUT R12, R12, 0x8, RZ, 0xc0, !PT ;  /* 0x000000080c0c7812 */ /* 0x000fe400078ec0ff */
[----:B------:R-:W-:Y:S01]  /*45b0*/  LOP3.LUT R13, R13, 0x100, RZ, 0xc0, !PT ;  /* 0x000001000d0d7812 */ /* 0x000fe200078ec0ff */
[----:B------:R-:W-:-:S07]  /*45c0*/  VIADD R20, R11, 0x1 ;  /* 0x000000010b147836 */ /* 0x000fce0000000000 */
.L_x_82:
[----:B------:R-:W-:-:S03]  /*45d0*/  UMOV UR4, 0xffffffff ;  /* 0xffffffff00047882 */ /* 0x000fc60000000000 */
[----:B------:R-:W-:Y:S05]  /*45e0*/  BRA.DIV UR4, `(.L_x_72) ;  /* 0x0000001204ec7947 */ /* 0x000fea000b800000 */
[----:B------:R-:W-:-:S13]  /*45f0*/  ELECT P6, URZ, PT ;  /* 0x00000000003f782f */ /* 0x000fda00038c0000 */
.L_x_102:
[----:B------:R-:W0:Y:S01]  /*4600*/  LDC R3, c[0x0][0x28c] ;  /* 0x0000a300ff037b82 */ /* 0x000e220000000800 */
[----:B------:R-:W-:Y:S01]  /*4610*/  BSSY B1, `(.L_x_73) ;  /* 0x0000038000017945 */ /* 0x000fe20003800000 */
[----:B0-----:R-:W-:-:S13]  /*4620*/  ISETP.LT.OR P6, PT, R3, 0x1, !P6 ;  /* 0x000000010300780c */ /* 0x001fda00077c1670 */
[----:B------:R-:W-:Y:S05]  /*4630*/  @P6 BRA `(.L_x_74) ;  /* 0x0000000000d46947 */ /* 0x000fea0003800000 */
[----:B------:R-:W-:Y:S02]  /*4640*/  IMAD R21, R21, 0x10, R12 ;  /* 0x0000001015157824 */ /* 0x000fe400078e020c */
[----:B------:R-:W-:Y:S02]  /*4650*/  IMAD.SHL.U32 R22, R22, 0x100, RZ ;  /* 0x0000010016167824 */ /* 0x000fe400078e00ff */
[----:B------:R-:W-:Y:S02]  /*4660*/  IMAD.MOV.U32 R23, RZ, RZ, RZ ;  /* 0x000000ffff177224 */ /* 0x000fe400078e00ff */
[----:B------:R-:W-:Y:S02]  /*4670*/  IMAD.MOV.U32 R3, RZ, RZ, R20 ;  /* 0x000000ffff037224 */ /* 0x000fe400078e0014 */
[----:B------:R-:W-:Y:S02]  /*4680*/  IMAD.MOV.U32 R4, RZ, RZ, R0 ;  /* 0x000000ffff047224 */ /* 0x000fe400078e0000 */
[----:B------:R-:W-:-:S07]  /*4690*/  IMAD.MOV.U32 R14, RZ, RZ, R8 ;  /* 0x000000ffff0e7224 */ /* 0x000fce00078e0008 */
.L_x_77:
[----:B------:R-:W0:Y:S01]  /*46a0*/  S2R R24, SR_CgaCtaId ;  /* 0x0000000000187919 */ /* 0x000e220000008800 */
[----:B------:R-:W-:Y:S02]  /*46b0*/  MOV R5, 0x400 ;  /* 0x0000040000057802 */ /* 0x000fe40000000f00 */
[----:B------:R-:W-:-:S13]  /*46c0*/  LOP3.LUT P1, RZ, R18, 0x7f, RZ, 0xc0, !PT ;  /* 0x0000007f12ff7812 */ /* 0x000fda000782c0ff */
[----:B------:R-:W1:Y:S01]  /*46d0*/  @!P1 LDC R7, c[0x0][0x500] ;  /* 0x00014000ff079b82 */ /* 0x000e620000000800 */
[----:B0-----:R-:W-:Y:S02]  /*46e0*/  LEA R15, R24, R5, 0x18 ;  /* 0x00000005180f7211 */ /* 0x001fe400078ec0ff */
[----:B------:R-:W-:-:S03]  /*46f0*/  SHF.L.U32 R5, R4, 0x1f, RZ ;  /* 0x0000001f04057819 */ /* 0x000fc600000006ff */
[----:B------:R-:W-:-:S04]  /*4700*/  IMAD R24, R14, 0x8, R15 ;  /* 0x000000080e187824 */ /* 0x000fc800078e020f */
[----:B------:R-:W0:Y:S02]  /*4710*/  SYNCS.PHASECHK.TRANS64.TRYWAIT P0, [R24+URZ+0x68], R5 ;  /* 0x00006805180075a7 */ /* 0x000e24000800017f */
[----:B01----:R-:W-:Y:S05]  /*4720*/  @!P0 BRA `(.L_x_75) ;  /* 0x0000001000bc8947 */ /* 0x003fea0003800000 */
.L_x_103:
[----:B0-----:R-:W-:Y:S01]  /*4730*/  PRMT R5, R9, 0x9910, RZ ;  /* 0x0000991009057816 */ /* 0x001fe200000000ff */
[----:B------:R0:W-:Y:S03]  /*4740*/  @!P1 SYNCS.ARRIVE.TRANS64 RZ, [R24+URZ], R7 ;  /* 0x0000000718ff99a7 */ /* 0x0001e6000800003f */
[----:B------:R-:W-:-:S13]  /*4750*/  ISETP.NE.AND P0, PT, R5, 0x2, PT ;  /* 0x000000020500780c */ /* 0x000fda0003f05270 */
[----:B0-----:R-:W-:Y:S05]  /*4760*/  @P0 BRA `(.L_x_76) ;  /* 0x0000000000040947 */ /* 0x001fea0003800000 */
[----:B------:R-:W-:Y:S01]  /*4770*/  BPT.TRAP 0x1 ;  /* 0x000000040000795c */ /* 0x000fe20000300000 */
.L_x_76:
[----:B------:R-:W-:Y:S01]  /*4780*/  IMAD R5, R14, 0x200, R13 ;  /* 0x000002000e057824 */ /* 0x000fe200078e020d */
[----:B------:R-:W-:Y:S01]  /*4790*/  R2UR UR9, R24 ;  /* 0x00000000180972ca */ /* 0x000fe200000e0000 */
[--C-:B------:R-:W-:Y:S01]  /*47a0*/  IMAD R7, R14, 0x4000, R15.reuse ;  /* 0x000040000e077824 */ /* 0x100fe200078e020f */
[----:B------:R-:W-:Y:S01]  /*47b0*/  UIADD3 UR4, UP0, UR22, 0xf0, URZ ;  /* 0x000000f016047890 */ /* 0x000fe2000ff1e03f */
[----:B------:R-:W-:Y:S01]  /*47c0*/  IMAD R5, R5, 0x2, R15 ;  /* 0x0000000205057824 */ /* 0x000fe200078e020f */
[----:B------:R-:W-:Y:S01]  /*47d0*/  R2UR UR11, R22 ;  /* 0x00000000160b72ca */ /* 0x000fe200000e0000 */
[----:B------:R-:W-:Y:S01]  /*47e0*/  VIADD R3, R3, 0xffffffff ;  /* 0xffffffff03037836 */ /* 0x000fe20000000000 */
[----:B------:R-:W-:Y:S01]  /*47f0*/  R2UR UR5, R7 ;  /* 0x00000000070572ca */ /* 0x000fe200000e0000 */
[----:B------:R-:W-:Y:S01]  /*4800*/  UIADD3 UR24, UP1, UR22, 0x1f0, URZ ;  /* 0x000001f016187890 */ /* 0x000fe2000ff3e03f */
[----:B------:R-:W-:Y:S01]  /*4810*/  R2UR UR8, R5 ;  /* 0x00000000050872ca */ /* 0x000fe200000e0000 */
[----:B------:R-:W-:Y:S01]  /*4820*/  VIADD R14, R14, 0x1 ;  /* 0x000000010e0e7836 */ /* 0x000fe20000000000 */
[----:B------:R-:W-:Y:S01]  /*4830*/  R2UR UR10, R23 ;  /* 0x00000000170a72ca */ /* 0x000fe200000e0000 */
[----:B------:R-:W-:Y:S01]  /*4840*/  UIADD3.X UR25, URZ, UR23, URZ, UP1, !UPT ;  /* 0x000000173f197290 */ /* 0x000fe20008ffe43f */
[----:B------:R-:W-:Y:S01]  /*4850*/  R2UR UR12, R6 ;  /* 0x00000000060c72ca */ /* 0x000fe200000e0000 */
[----:B------:R-:W-:Y:S01]  /*4860*/  UMOV UR6, 0x0 ;  /* 0x0000000000067882 */ /* 0x000fe20000000000 */
[----:B------:R-:W-:Y:S01]  /*4870*/  R2UR UR19, R21 ;  /* 0x00000000151372ca */ /* 0x000fe200000e0000 */
[----:B------:R-:W-:Y:S01]  /*4880*/  UMOV UR7, 0x10000000 ;  /* 0x1000000000077882 */ /* 0x000fe20000000000 */
[----:B------:R-:W-:Y:S01]  /*4890*/  ISETP.GT.AND P1, PT, R3, 0x1, PT ;  /* 0x000000010300780c */ /* 0x000fe20003f24270 */
[----:B------:R-:W-:Y:S01]  /*48a0*/  UMOV UR26, 0x30000 ;  /* 0x00030000001a7882 */ /* 0x000fe20000000000 */
[C---:B------:R-:W-:Y:S01]  /*48b0*/  ISETP.NE.AND P0, PT, R14.reuse, 0xd, PT ;  /* 0x0000000d0e00780c */ /* 0x040fe20003f05270 */
[----:B------:R-:W-:Y:S01]  /*48c0*/  UIADD3 UR14, UR5, 0x180, URZ ;  /* 0x00000180050e7890 */ /* 0x000fe2000fffe03f */
[----:B------:R-:W-:Y:S01]  /*48d0*/  VIADD R23, R23, 0x20 ;  /* 0x0000002017177836 */ /* 0x000fe20000000000 */
[----:B------:R-:W-:Y:S01]  /*48e0*/  UIADD3.X UR5, URZ, UR23, URZ, UP0, !UPT ;  /* 0x000000173f057290 */ /* 0x000fe200087fe43f */
[----:B------:R-:W-:Y:S01]  /*48f0*/  SEL R5, RZ, 0x1, P0 ;  /* 0x00000001ff057807 */ /* 0x000fe20000000000 */
[----:B------:R-:W-:Y:S01]  /*4900*/  UIADD3 UR15, UR8, 0x34180, URZ ;  /* 0x00034180080f7890 */ /* 0x000fe2000fffe03f */
[----:B------:R-:W-:-:S02]  /*4910*/  SEL R14, R14, RZ, P0 ;  /* 0x000000ff0e0e7207 */ /* 0x000fc40000000000 */
[----:B------:R-:W-:Y:S01]  /*4920*/  UMOV UR8, UR14 ;  /* 0x0000000e00087c82 */ /* 0x000fe20008000000 */
[----:B------:R-:W-:-:S03]  /*4930*/  LOP3.LUT R4, R4, R5, RZ, 0x3c, !PT ;  /* 0x0000000504047212 */ /* 0x000fc600078e3cff */
[----:B------:R0:W-:Y:S02]  /*4940*/  UTMALDG.3D [UR8], [UR4], desc[UR6] ;  /* 0x00000608040075b4 */ /* 0x0001e40008011000 */
[----:B0-----:R-:W-:Y:S01]  /*4950*/  UMOV UR8, UR15 ;  /* 0x0000000f00087c82 */ /* 0x001fe20008000000 */
[----:B------:R-:W-:Y:S02]  /*4960*/  UMOV UR11, UR19 ;  /* 0x00000013000b7c82 */ /* 0x000fe40008000000 */
[----:B------:R0:W-:Y:S02]  /*4970*/  UTMALDG.3D.MULTICAST [UR8], [UR24], UR26, desc[UR6] ;  /* 0x00000608180073b4 */ /* 0x0001e4000801181a */
[----:B0-----:R-:W-:Y:S05]  /*4980*/  @P1 BRA `(.L_x_77) ;  /* 0xfffffffc00441947 */ /* 0x001fea000383ffff */
.L_x_74:
[----:B------:R-:W-:Y:S05]  /*4990*/  BSYNC B1 ;  /* 0x0000000000017941 */ /* 0x000fea0003800000 */
.L_x_73:
[----:B------:R-:W-:Y:S01]  /*49a0*/  LOP3.LUT P1, RZ, R10, 0xff, RZ, 0xc0, !PT ;  /* 0x000000ff0aff7812 */ /* 0x000fe2000782c0ff */
[C---:B------:R-:W-:Y:S01]  /*49b0*/  IMAD.IADD R8, R11.reuse, 0x1, R8 ;  /* 0x000000010b087824 */ /* 0x040fe200078e0208 */
[----:B------:R-:W-:Y:S01]  /*49c0*/  ULDC.64 UR4, c[0x0][0x650] ;  /* 0x0001940000047ab9 */ /* 0x000fe20000000a00 */
[C---:B------:R-:W-:Y:S01]  /*49d0*/  ISETP.GE.U32.AND P2, PT, R11.reuse, 0xd, PT ;  /* 0x0000000d0b00780c */ /* 0x040fe20003f46070 */
[----:B------:R-:W-:Y:S01]  /*49e0*/  BSSY B1, `(.L_x_78) ;  /* 0x000006d000017945 */ /* 0x000fe20003800000 */
[----:B------:R-:W-:Y:S01]  /*49f0*/  IMAD.MOV.U32 R22, RZ, RZ, -0x1 ;  /* 0xffffffffff167424 */ /* 0x000fe200078e00ff */
[----:B------:R-:W-:Y:S01]  /*4a00*/  ISETP.GT.U32.AND P0, PT, R8, 0xc, PT ;  /* 0x0000000c0800780c */ /* 0x000fe20003f04070 */
[----:B------:R-:W-:Y:S01]  /*4a10*/  IMAD.MOV.U32 R21, RZ, RZ, -0x1 ;  /* 0xffffffffff157424 */ /* 0x000fe200078e00ff */
[----:B------:R-:W-:Y:S01]  /*4a20*/  PRMT R10, RZ, 0x7610, R10 ;  /* 0x00007610ff0a7816 */ /* 0x000fe2000000000a */
[----:B------:R-:W-:Y:S01]  /*4a30*/  IMAD.MOV.U32 R6, RZ, RZ, -0x1 ;  /* 0xffffffffff067424 */ /* 0x000fe200078e00ff */
[----:B------:R-:W-:-:S03]  /*4a40*/  ISETP.LT.U32.AND P0, PT, R11, 0xd, P0 ;  /* 0x0000000d0b00780c */ /* 0x000fc60000701070 */
[----:B------:R-:W0:Y:S01]  /*4a50*/  @P1 S2R R4, SR_CgaCtaId ;  /* 0x0000000000041919 */ /* 0x000e220000008800 */
[----:B------:R-:W-:-:S04]  /*4a60*/  @P1 MOV R3, 0x400 ;  /* 0x0000040000031802 */ /* 0x000fc80000000f00 */
[----:B0-----:R-:W-:Y:S01]  /*4a70*/  @P1 LEA R3, R4, R3, 0x18 ;  /* 0x0000000304031211 */ /* 0x001fe200078ec0ff */
[----:B------:R-:W-:-:S03]  /*4a80*/  IMAD.WIDE.U32 R4, R8, 0x4ec4ec4f, RZ ;  /* 0x4ec4ec4f08047825 */ /* 0x000fc600078e00ff */
[----:B------:R0:W-:Y:S01]  /*4a90*/  @P1 SYNCS.ARRIVE.TRANS64.A1T0 RZ, [R3+URZ+0xe8], RZ ;  /* 0x0000e8ff03ff19a7 */ /* 0x0001e2000810003f */
[----:B------:R-:W-:Y:S02]  /*4aa0*/  IADD3 R2, P1, R2, UR20, RZ ;  /* 0x0000001402027c10 */ /* 0x000fe4000ff3e0ff */
[----:B------:R-:W-:Y:S02]  /*4ab0*/  SHF.R.U32.HI R5, RZ, 0x2, R5 ;  /* 0x00000002ff057819 */ /* 0x000fe40000011605 */
[----:B------:R-:W-:Y:S02]  /*4ac0*/  IADD3.X R17, R17, UR13, RZ, P1, !PT ;  /* 0x0000000d11117c10 */ /* 0x000fe40008ffe4ff */
[----:B0-----:R-:W-:Y:S01]  /*4ad0*/  SEL R3, RZ, 0x1, !P0 ;  /* 0x00000001ff037807 */ /* 0x001fe20004000000 */
[----:B------:R-:W-:Y:S01]  /*4ae0*/  IMAD R8, R5, -0xd, R8 ;  /* 0xfffffff305087824 */ /* 0x000fe200078e0208 */
[----:B------:R-:W-:Y:S02]  /*4af0*/  ISETP.GE.U32.AND P0, PT, R2, UR4, PT ;  /* 0x0000000402007c0c */ /* 0x000fe4000bf06070 */
[----:B------:R-:W-:-:S02]  /*4b00*/  LOP3.LUT R0, R0, R3, RZ, 0x3c, !PT ;  /* 0x0000000300007212 */ /* 0x000fc400078e3cff */
[----:B------:R-:W-:Y:S02]  /*4b10*/  ISETP.GE.U32.AND.EX P0, PT, R17, UR5, PT, P0 ;  /* 0x0000000511007c0c */ /* 0x000fe4000bf06100 */
[----:B------:R-:W-:Y:S02]  /*4b20*/  @P2 LOP3.LUT R0, R0, 0x1, R5, 0x78, !PT ;  /* 0x0000000100002812 */ /* 0x000fe400078e7805 */
[----:B------:R-:W-:-:S09]  /*4b30*/  PRMT R3, RZ, 0x7610, R3 ;  /* 0x00007610ff037816 */ /* 0x000fd20000000003 */
[----:B------:R-:W-:Y:S05]  /*4b40*/  @P0 BRA `(.L_x_79) ;  /* 0x0000000400580947 */ /* 0x000fea0003800000 */
[----:B------:R-:W0:Y:S01]  /*4b50*/  S2R R21, SR_CTAID.X ;  /* 0x0000000000157919 */ /* 0x000e220000002500 */
[----:B------:R-:W-:Y:S01]  /*4b60*/  ULDC.64 UR4, c[0x0][0x628] ;  /* 0x00018a0000047ab9 */ /* 0x000fe20000000a00 */
[----:B------:R-:W-:Y:S01]  /*4b70*/  ULDC UR7, c[0x0][0x630] ;  /* 0x00018c0000077ab9 */ /* 0x000fe20000000800 */
[----:B------:R-:W-:Y:S01]  /*4b80*/  ISETP.NE.U32.AND P0, PT, RZ, UR4, PT ;  /* 0x00000004ff007c0c */ /* 0x000fe2000bf05070 */
[----:B------:R-:W1:Y:S01]  /*4b90*/  S2R R15, SR_CTAID.Y ;  /* 0x00000000000f7919 */ /* 0x000e620000002600 */
[----:B------:R-:W-:Y:S01]  /*4ba0*/  ULDC UR8, c[0x0][0x150] ;  /* 0x0000540000087ab9 */ /* 0x000fe20000000800 */
[----:B------:R-:W-:Y:S01]  /*4bb0*/  IMAD.MOV.U32 R4, RZ, RZ, R2 ;  /* 0x000000ffff047224 */ /* 0x000fe200078e0002 */
[----:B------:R-:W-:Y:S01]  /*4bc0*/  ISETP.NE.AND.EX P0, PT, RZ, UR5, PT, P0 ;  /* 0x00000005ff007c0c */ /* 0x000fe2000bf05300 */
[----:B------:R-:W-:Y:S01]  /*4bd0*/  IMAD.MOV.U32 R5, RZ, RZ, R17 ;  /* 0x000000ffff057224 */ /* 0x000fe200078e0011 */
[----:B0-----:R-:W-:-:S11]  /*4be0*/  I2FP.F32.U32 R22, R21 ;  /* 0x0000001500167245 */ /* 0x001fd60000201000 */
[----:B------:R-:W-:Y:S05]  /*4bf0*/  @!P0 BRA `(.L_x_80) ;  /* 0x0000000000288947 */ /* 0x000fea0003800000 */
[----:B------:R-:W-:Y:S02]  /*4c00*/  ULDC UR6, c[0x0][0x634] ;  /* 0x00018d0000067ab9 */ /* 0x000fe40000000800 */
[----:B------:R-:W-:-:S05]  /*4c10*/  IADD3 R5, P0, R2, UR6, RZ ;  /* 0x0000000602057c10 */ /* 0x000fca000ff1e0ff */
[----:B------:R-:W-:-:S04]  /*4c20*/  IMAD.X R3, RZ, RZ, R17, P0 ;  /* 0x000000ffff037224 */ /* 0x000fc800000e0611 */
[----:B------:R-:W-:-:S04]  /*4c30*/  IMAD.WIDE.U32 R6, R3, UR4, RZ ;  /* 0x0000000403067c25 */ /* 0x000fc8000f8e00ff */
[----:B------:R-:W-:-:S04]  /*4c40*/  IMAD.WIDE.U32 R6, P0, R5, UR5, R6 ;  /* 0x0000000505067c25 */ /* 0x000fc8000f800006 */
[----:B------:R-:W-:-:S04]  /*4c50*/  IMAD.WIDE.U32 R4, R5, UR4, RZ ;  /* 0x0000000405047c25 */ /* 0x000fc8000f8e00ff */
[----:B------:R-:W-:Y:S01]  /*4c60*/  IMAD.MOV.U32 R4, RZ, RZ, R7 ;  /* 0x000000ffff047224 */ /* 0x000fe200078e0007 */
[----:B------:R-:W-:Y:S01]  /*4c70*/  IADD3 RZ, P1, R5, R6, RZ ;  /* 0x0000000605ff7210 */ /* 0x000fe20007f3e0ff */
[----:B------:R-:W-:-:S04]  /*4c80*/  IMAD.X R5, RZ, RZ, RZ, P0 ;  /* 0x000000ffff057224 */ /* 0x000fc800000e06ff */
[----:B------:R-:W-:-:S08]  /*4c90*/  IMAD.WIDE.U32.X R4, R3, UR5, R4, P1 ;  /* 0x0000000503047c25 */ /* 0x000fd000088e0404 */
.L_x_80:
[--C-:B------:R-:W-:Y:S01]  /*4ca0*/  SHF.R.U64 R14, R4, UR7, R5.reuse ;  /* 0x00000007040e7c19 */ /* 0x100fe20008001205 */
[----:B------:R-:W-:Y:S01]  /*4cb0*/  FMUL R22, R22, UR8 ;  /* 0x0000000816167c20 */ /* 0x000fe20008400000 */
[----:B------:R-:W-:Y:S01]  /*4cc0*/  SHF.R.U32.HI R3, RZ, UR7, R5 ;  /* 0x00000007ff037c19 */ /* 0x000fe20008011605 */
[----:B------:R-:W0:Y:S01]  /*4cd0*/  LDC R6, c[0x0][0x144] ;  /* 0x00005100ff067b82 */ /* 0x000e220000000800 */
[----:B------:R-:W-:Y:S01]  /*4ce0*/  IADD3 R4, P0, RZ, -R14, RZ ;  /* 0x8000000eff047210 */ /* 0x000fe20007f1e0ff */
[----:B------:R-:W-:Y:S01]  /*4cf0*/  ULDC.64 UR4, c[0x0][0x620] ;  /* 0x0001880000047ab9 */ /* 0x000fe20000000a00 */
[----:B-1----:R-:W-:Y:S01]  /*4d00*/  I2FP.F32.U32 R5, R15 ;  /* 0x0000000f00057245 */ /* 0x002fe20000201000 */
[----:B------:R-:W1:Y:S01]  /*4d10*/  F2I.U32.TRUNC.NTZ R22, R22 ;  /* 0x0000001600167305 */ /* 0x000e62000020f000 */
[----:B------:R-:W-:Y:S01]  /*4d20*/  ULDC UR6, c[0x0][0x154] ;  /* 0x0000550000067ab9 */ /* 0x000fe20000000800 */
[----:B------:R-:W-:Y:S01]  /*4d30*/  IMAD.X R3, RZ, RZ, ~R3, P0 ;  /* 0x000000ffff037224 */ /* 0x000fe200000e0e03 */
[----:B------:R-:W-:Y:S01]  /*4d40*/  ISETP.NE.AND P2, PT, R16, 0x1, PT ;  /* 0x000000011000780c */ /* 0x000fe20003f45270 */
[----:B------:R-:W-:Y:S01]  /*4d50*/  FMUL R23, R5, UR6 ;  /* 0x0000000605177c20 */ /* 0x000fe20008400000 */
[----:B------:R-:W2:Y:S01]  /*4d60*/  LDC R24, c[0x0][0x148] ;  /* 0x00005200ff187b82 */ /* 0x000ea20000000800 */
[----:B------:R-:W-:Y:S01]  /*4d70*/  IMAD R3, R3, UR4, RZ ;  /* 0x0000000403037c24 */ /* 0x000fe2000f8e02ff */
[----:B------:R-:W-:-:S02]  /*4d80*/  ULDC.64 UR6, c[0x0][0x640] ;  /* 0x0001900000067ab9 */ /* 0x000fc40000000a00 */
[----:B------:R-:W-:Y:S01]  /*4d90*/  ISETP.NE.U32.AND P0, PT, RZ, UR6, PT ;  /* 0x00000006ff007c0c */ /* 0x000fe2000bf05070 */
[C---:B------:R-:W-:Y:S01]  /*4da0*/  IMAD R7, R4.reuse, UR5, R3 ;  /* 0x0000000504077c24 */ /* 0x040fe2000f8e0203 */
[----:B------:R-:W3:Y:S01]  /*4db0*/  F2I.U32.TRUNC.NTZ R23, R23 ;  /* 0x0000001700177305 */ /* 0x000ee2000020f000 */
[----:B------:R-:W-:Y:S01]  /*4dc0*/  IMAD.MOV.U32 R3, RZ, RZ, R17 ;  /* 0x000000ffff037224 */ /* 0x000fe200078e0011 */
[----:B------:R-:W-:Y:S01]  /*4dd0*/  ISETP.NE.AND.EX P0, PT, RZ, UR7, PT, P0 ;  /* 0x00000007ff007c0c */ /* 0x000fe2000bf05300 */
[----:B-1----:R-:W-:Y:S02]  /*4de0*/  IMAD.MOV R22, RZ, RZ, -R22 ;  /* 0x000000ffff167224 */ /* 0x002fe400078e0a16 */
[----:B------:R-:W-:Y:S01]  /*4df0*/  IMAD.WIDE.U32 R4, R4, UR4, R2 ;  /* 0x0000000404047c25 */ /* 0x000fe2000f8e0002 */
[----:B------:R-:W-:-:S03]  /*4e00*/  ULDC UR4, c[0x0][0x618] ;  /* 0x0001860000047ab9 */ /* 0x000fc60000000800 */
[----:B------:R-:W-:Y:S02]  /*4e10*/  IMAD.IADD R5, R5, 0x1, R7 ;  /* 0x0000000105057824 */ /* 0x000fe400078e0207 */
[----:B0-----:R-:W-:-:S03]  /*4e20*/  IMAD R3, R6, R22, R21 ;  /* 0x0000001606037224 */ /* 0x001fc600078e0215 */
[----:B------:R-:W-:Y:S01]  /*4e30*/  SHF.R.U64 R21, R4, UR4, R5 ;  /* 0x0000000404157c19 */ /* 0x000fe20008001205 */
[----:B---3--:R-:W-:Y:S01]  /*4e40*/  IMAD.MOV R6, RZ, RZ, -R23 ;  /* 0x000000ffff067224 */ /* 0x008fe200078e0a17 */
[----:B------:R-:W-:Y:S01]  /*4e50*/  SHF.R.U32.HI R4, RZ, UR4, R5 ;  /* 0x00000004ff047c19 */ /* 0x000fe20008011605 */
[----:B------:R-:W-:Y:S02]  /*4e60*/  ULDC UR4, c[0x0][0x608] ;  /* 0x0001820000047ab9 */ /* 0x000fe40000000800 */
[----:B--2---:R-:W-:Y:S01]  /*4e70*/  @P2 IMAD R3, R24, R6, R15 ;  /* 0x0000000618032224 */ /* 0x004fe200078e020f */
[--C-:B------:R-:W-:Y:S02]  /*4e80*/  SHF.R.U64 R22, R21, UR4, R4.reuse ;  /* 0x0000000415167c19 */ /* 0x100fe40008001204 */
[----:B------:R-:W-:Y:S01]  /*4e90*/  SHF.R.U32.HI R5, RZ, UR4, R4 ;  /* 0x00000004ff057c19 */ /* 0x000fe20008011604 */
[----:B------:R-:W-:-:S03]  /*4ea0*/  ULDC UR4, c[0x0][0x658] ;  /* 0x0001960000047ab9 */ /* 0x000fc60000000800 */
[--C-:B------:R-:W-:Y:S02]  /*4eb0*/  SHF.R.U64 R15, R22, UR4, R5.reuse ;  /* 0x00000004160f7c19 */ /* 0x100fe40008001205 */
[----:B------:R-:W-:-:S03]  /*4ec0*/  SHF.R.U32.HI R23, RZ, UR4, R5 ;  /* 0x00000004ff177c19 */ /* 0x000fc60008011605 */
[----:B------:R-:W-:Y:S02]  /*4ed0*/  IMAD.MOV.U32 R6, RZ, RZ, R15 ;  /* 0x000000ffff067224 */ /* 0x000fe400078e000f */
[----:B------:R-:W-:Y:S01]  /*4ee0*/  IMAD.MOV.U32 R5, RZ, RZ, R23 ;  /* 0x000000ffff057224 */ /* 0x000fe200078e0017 */
[----:B------:R-:W-:Y:S06]  /*4ef0*/  @!P0 BRA `(.L_x_81) ;  /* 0x00000000002c8947 */ /* 0x000fec0003800000 */
        /* <DEDUP_REMOVED lines=9> */
[----:B------:R-:W-:-:S04]  /*4f90*/  IMAD.WIDE.U32.X R4, R23, UR7, R4, P1 ;  /* 0x0000000717047c25 */ /* 0x000fc800088e0404 */
[----:B------:R-:W-:-:S07]  /*4fa0*/  IMAD.MOV.U32 R6, RZ, RZ, R4 ;  /* 0x000000ffff067224 */ /* 0x000fce00078e0004 */
.L_x_81:
[----:B------:R-:W-:Y:S01]  /*4fb0*/  ULDC UR4, c[0x0][0x648] ;  /* 0x0001920000047ab9 */ /* 0x000fe20000000800 */
[----:B------:R-:W-:Y:S01]  /*4fc0*/  LOP3.LUT R4, R22, UR17, RZ, 0xc0, !PT ;  /* 0x0000001116047c12 */ /* 0x000fe2000f8ec0ff */
[----:B------:R-:W-:Y:S01]  /*4fd0*/  ULDC UR5, c[0x0][0x610] ;  /* 0x0001840000057ab9 */ /* 0x000fe20000000800 */
[----:B------:R-:W-:Y:S01]  /*4fe0*/  SHF.R.U64 R5, R6, UR4, R5 ;  /* 0x0000000406057c19 */ /* 0x000fe20008001205 */
[----:B------:R-:W-:Y:S01]  /*4ff0*/  ULDC UR4, c[0x0][0x638] ;  /* 0x00018e0000047ab9 */ /* 0x000fe20000000800 */
[----:B------:R-:W-:-:S03]  /*5000*/  LOP3.LUT R24, R21, UR16, RZ, 0xc0, !PT ;  /* 0x0000001015187c12 */ /* 0x000fc6000f8ec0ff */
[----:B------:R-:W-:Y:S02]  /*5010*/  IMAD.MOV R6, RZ, RZ, -R5 ;  /* 0x000000ffff067224 */ /* 0x000fe400078e0a05 */
[----:B------:R-:W-:Y:S02]  /*5020*/  IMAD R4, R5, UR18, R4 ;  /* 0x0000001205047c24 */ /* 0x000fe4000f8e0204 */
[----:B------:R-:W-:Y:S01]  /*5030*/  IMAD R15, R6, UR4, R15 ;  /* 0x00000004060f7c24 */ /* 0x000fe2000f8e020f */
[----:B------:R-:W-:Y:S01]  /*5040*/  ULDC UR4, c[0x0][0x600] ;  /* 0x0001800000047ab9 */ /* 0x000fe20000000800 */
[----:B------:R-:W-:Y:S02]  /*5050*/  IMAD R22, R4, UR5, R3 ;  /* 0x0000000504167c24 */ /* 0x000fe4000f8e0203 */
[----:B------:R-:W-:Y:S02]  /*5060*/  IMAD R15, R15, UR4, R24 ;  /* 0x000000040f0f7c24 */ /* 0x000fe4000f8e0218 */
[----:B------:R-:W-:-:S02]  /*5070*/  IMAD.MOV.U32 R3, RZ, RZ, 0x1 ;  /* 0x00000001ff037424 */ /* 0x000fc400078e00ff */
[----:B------:R-:W-:Y:S01]  /*5080*/  IMAD.MOV.U32 R6, RZ, RZ, R14 ;  /* 0x000000ffff067224 */ /* 0x000fe200078e000e */
[----:B------:R-:W-:Y:S02]  /*5090*/  SEL R21, R15, R22, !P2 ;  /* 0x000000160f157207 */ /* 0x000fe40005000000 */
[----:B------:R-:W-:-:S07]  /*50a0*/  SEL R22, R22, R15, !P2 ;  /* 0x0000000f16167207 */ /* 0x000fce0005000000 */
.L_x_79:
[----:B------:R-:W-:Y:S05]  /*50b0*/  BSYNC B1 ;  /* 0x0000000000017941 */ /* 0x000fea0003800000 */
.L_x_78:
[----:B------:R-:W-:-:S13]  /*50c0*/  LOP3.LUT P0, RZ, R3, 0xff, RZ, 0xc0, !PT ;  /* 0x000000ff03ff7812 */ /* 0x000fda000780c0ff */
[----:B------:R-:W-:Y:S05]  /*50d0*/  @P0 BRA `(.L_x_82) ;  /* 0xfffffff4003c0947 */ /* 0x000fea000383ffff */
[----:B------:R-:W-:Y:S05]  /*50e0*/  BSYNC B0 ;  /* 0x0000000000007941 */ /* 0x000fea0003800000 */
.L_x_71:
[----:B------:R-:W-:-:S03]  /*50f0*/  UMOV UR4, 0xffffffff ;  /* 0xffffffff00047882 */ /* 0x000fc60000000000 */
[----:B------:R-:W-:Y:S05]  /*5100*/  BRA.DIV UR4, `(.L_x_83) ;  /* 0x0000000a04587947 */ /* 0x000fea000b800000 */
[----:B------:R-:W-:-:S13]  /*5110*/  ELECT P6, URZ, PT ;  /* 0x00000000003f782f */ /* 0x000fda00038c0000 */
.L_x_106:
[----:B------:R-:W-:Y:S04]  /*5120*/  BSSY B0, `(.L_x_84) ;  /* 0x000007c000007945 */ /* 0x000fe80003800000 */
[----:B------:R-:W-:Y:S05]  /*5130*/  @!P6 BRA `(.L_x_85) ;  /* 0x0000000400e8e947 */ /* 0x000fea0003800000 */
[----:B------:R-:W-:-:S04]  /*5140*/  LOP3.LUT R19, R19, 0x2, RZ, 0xfc, !PT ;  /* 0x0000000213137812 */ /* 0x000fc800078efcff */
[----:B------:R-:W-:-:S13]  /*5150*/  ISETP.NE.AND P0, PT, R19, 0x3, PT ;  /* 0x000000031300780c */ /* 0x000fda0003f05270 */
[----:B------:R-:W-:Y:S05]  /*5160*/  @!P0 BRA `(.L_x_86) ;  /* 0x0000000000048947 */ /* 0x000fea0003800000 */
[----:B------:R-:W-:Y:S01]  /*5170*/  BPT.TRAP 0x1 ;  /* 0x000000040000795c */ /* 0x000fe20000300000 */
.L_x_86:
[----:B------:R-:W0:Y:S01]  /*5180*/  S2R R3, SR_CgaCtaId ;  /* 0x0000000000037919 */ /* 0x000e220000008800 */
[----:B------:R-:W-:-:S04]  /*5190*/  MOV R2, 0x400 ;  /* 0x0000040000027802 */ /* 0x000fc80000000f00 */
[----:B0-----:R-:W-:Y:S02]  /*51a0*/  LEA R3, R3, R2, 0x18 ;  /* 0x0000000203037211 */ /* 0x001fe400078ec0ff */
[----:B------:R-:W-:-:S03]  /*51b0*/  SHF.L.U32 R2, R0, 0x1f, RZ ;  /* 0x0000001f00027819 */ /* 0x000fc600000006ff */
[----:B------:R-:W-:-:S04]  /*51c0*/  VIADD R3, R3, 0x68 ;  /* 0x0000006803037836 */ /* 0x000fc80000000000 */
[C---:B------:R-:W-:Y:S02]  /*51d0*/  IMAD R7, R8.reuse, 0x8, R3 ;  /* 0x0000000808077824 */ /* 0x040fe400078e0203 */
[----:B------:R-:W-:Y:S02]  /*51e0*/  VIADD R8, R8, 0x1 ;  /* 0x0000000108087836 */ /* 0x000fe40000000000 */
[----:B------:R-:W0:Y:S03]  /*51f0*/  SYNCS.PHASECHK.TRANS64.TRYWAIT P0, [R7+URZ], R2 ;  /* 0x00000002070075a7 */ /* 0x000e26000800017f */
[----:B------:R-:W-:-:S04]  /*5200*/  ISETP.NE.AND P1, PT, R8, 0xd, PT ;  /* 0x0000000d0800780c */ /* 0x000fc80003f25270 */
[----:B------:R-:W-:Y:S02]  /*5210*/  SEL R5, RZ, 0x1, P1 ;  /* 0x00000001ff057807 */ /* 0x000fe40000800000 */
[----:B------:R-:W-:Y:S02]  /*5220*/  SEL R8, R8, RZ, P1 ;  /* 0x000000ff08087207 */ /* 0x000fe40000800000 */
[----:B------:R-:W-:-:S03]  /*5230*/  LOP3.LUT R5, R0, R5, RZ, 0x3c, !PT ;  /* 0x0000000500057212 */ /* 0x000fc600078e3cff */
[----:B------:R-:W-:Y:S01]  /*5240*/  IMAD R9, R8, 0x8, R3 ;  /* 0x0000000808097824 */ /* 0x000fe200078e0203 */
[----:B------:R-:W-:Y:S01]  /*5250*/  SHF.L.U32 R4, R5, 0x1f, RZ ;  /* 0x0000001f05047819 */ /* 0x000fe200000006ff */
[----:B0-----:R-:W-:Y:S06]  /*5260*/  @!P0 BRA `(.L_x_87) ;  /* 0x0000000800208947 */ /* 0x001fec0003800000 */
.L_x_107:
[----:B------:R-:W1:Y:S01]  /*5270*/  SYNCS.PHASECHK.TRANS64.TRYWAIT P0, [R9+URZ], R4 ;  /* 0x00000004090075a7 */ /* 0x000e62000800017f */
[----:B------:R-:W-:-:S05]  /*5280*/  VIADD R0, R8, 0x1 ;  /* 0x0000000108007836 */ /* 0x000fca0000000000 */
[----:B------:R-:W-:-:S04]  /*5290*/  ISETP.NE.AND P1, PT, R0, 0xd, PT ;  /* 0x0000000d0000780c */ /* 0x000fc80003f25270 */
[----:B0-----:R-:W-:Y:S02]  /*52a0*/  SEL R2, RZ, 0x1, P1 ;  /* 0x00000001ff027807 */ /* 0x001fe40000800000 */
[----:B------:R-:W-:Y:S02]  /*52b0*/  SEL R0, R0, RZ, P1 ;  /* 0x000000ff00007207 */ /* 0x000fe40000800000 */
[----:B------:R-:W-:-:S03]  /*52c0*/  LOP3.LUT R7, R5, R2, RZ, 0x3c, !PT ;  /* 0x0000000205077212 */ /* 0x000fc600078e3cff */
[----:B------:R-:W-:Y:S01]  /*52d0*/  IMAD R6, R0, 0x8, R3 ;  /* 0x0000000800067824 */ /* 0x000fe200078e0203 */
[----:B------:R-:W-:Y:S01]  /*52e0*/  SHF.L.U32 R5, R7, 0x1f, RZ ;  /* 0x0000001f07057819 */ /* 0x000fe200000006ff */
[----:B-1----:R-:W-:Y:S06]  /*52f0*/  @!P0 BRA `(.L_x_88) ;  /* 0x0000000800108947 */ /* 0x002fec0003800000 */
.L_x_108:
[----:B------:R-:W1:Y:S01]  /*5300*/  SYNCS.PHASECHK.TRANS64.TRYWAIT P0, [R6+URZ], R5 ;  /* 0x00000005060075a7 */ /* 0x000e62000800017f */
[----:B------:R-:W-:-:S05]  /*5310*/  VIADD R0, R0, 0x1 ;  /* 0x0000000100007836 */ /* 0x000fca0000000000 */
[----:B------:R-:W-:-:S04]  /*5320*/  ISETP.NE.AND P1, PT, R0, 0xd, PT ;  /* 0x0000000d0000780c */ /* 0x000fc80003f25270 */
[----:B------:R-:W-:Y:S02]  /*5330*/  SEL R2, RZ, 0x1, P1 ;  /* 0x00000001ff027807 */ /* 0x000fe40000800000 */
[----:B------:R-:W-:Y:S02]  /*5340*/  SEL R0, R0, RZ, P1 ;  /* 0x000000ff00007207 */ /* 0x000fe40000800000 */
[----:B------:R-:W-:-:S03]  /*5350*/  LOP3.LUT R7, R7, R2, RZ, 0x3c, !PT ;  /* 0x0000000207077212 */ /* 0x000fc600078e3cff */
[----:B0-----:R-:W-:Y:S01]  /*5360*/  IMAD R9, R0, 0x8, R3 ;  /* 0x0000000800097824 */ /* 0x001fe200078e0203 */
[----:B------:R-:W-:Y:S01]  /*5370*/  SHF.L.U32 R4, R7, 0x1f, RZ ;  /* 0x0000001f07047819 */ /* 0x000fe200000006ff */
[----:B-1----:R-:W-:Y:S06]  /*5380*/  @!P0 BRA `(.L_x_89) ;  /* 0x0000000800008947 */ /* 0x002fec0003800000 */
.L_x_109:
        /* <DEDUP_REMOVED lines=9> */
.L_x_110:
        /* <DEDUP_REMOVED lines=9> */
.L_x_111:
        /* <DEDUP_REMOVED lines=9> */
.L_x_112:
        /* <DEDUP_REMOVED lines=9> */
.L_x_113:
        /* <DEDUP_REMOVED lines=9> */
.L_x_114:
        /* <DEDUP_REMOVED lines=9> */
.L_x_115:
        /* <DEDUP_REMOVED lines=9> */
.L_x_116:
        /* <DEDUP_REMOVED lines=9> */
.L_x_117:
[----:B------:R-:W1:Y:S01]  /*5810*/  SYNCS.PHASECHK.TRANS64.TRYWAIT P0, [R9+URZ], R4 ;  /* 0x00000004090075a7 */ /* 0x000e62000800017f */
[----:B------:R-:W-:-:S05]  /*5820*/  VIADD R0, R0, 0x1 ;  /* 0x0000000100007836 */ /* 0x000fca0000000000 */
[----:B------:R-:W-:-:S04]  /*5830*/  ISETP.NE.AND P1, PT, R0, 0xd, PT ;  /* 0x0000000d0000780c */ /* 0x000fc80003f25270 */
[----:B------:R-:W-:Y:S02]  /*5840*/  SEL R2, RZ, 0x1, P1 ;  /* 0x00000001ff027807 */ /* 0x000fe40000800000 */
[----:B------:R-:W-:Y:S02]  /*5850*/  SEL R0, R0, RZ, P1 ;  /* 0x000000ff00007207 */ /* 0x000fe40000800000 */
[----:B------:R-:W-:Y:S01]  /*5860*/  LOP3.LUT R2, R7, R2, RZ, 0x3c, !PT ;  /* 0x0000000207027212 */ /* 0x000fe200078e3cff */
[----:B-1----:R-:W-:Y:S06]  /*5870*/  @!P0 BRA `(.L_x_98) ;  /* 0x0000000400788947 */ /* 0x002fec0003800000 */
.L_x_118:
[----:B------:R-:W-:Y:S01]  /*5880*/  IMAD R3, R0, 0x8, R3 ;  /* 0x0000000800037824 */ /* 0x000fe200078e0203 */
[----:B------:R-:W-:-:S07]  /*5890*/  SHF.L.U32 R0, R2, 0x1f, RZ ;  /* 0x0000001f02007819 */ /* 0x000fce00000006ff */
.L_x_99:
[----:B--2---:R2:W3:Y:S02]  /*58a0*/  SYNCS.PHASECHK.TRANS64.TRYWAIT P0, [R3+URZ], R0 ;  /* 0x00000000030075a7 */ /* 0x0044e4000800017f */
[----:B---3--:R-:W-:Y:S05]  /*58b0*/  @!P0 NANOSLEEP.SYNCS 0x989680 ;  /* 0x009896800000895d */ /* 0x008fea0003900000 */
[----:B------:R-:W3:Y:S02]  /*58c0*/  @!P0 SYNCS.PHASECHK.TRANS64 P0, [R3+URZ], R0 ;  /* 0x00000000030085a7 */ /* 0x000ee4000800007f */
[----:B---3--:R-:W-:Y:S05]  /*58d0*/  @!P0 BRA `(.L_x_99) ;  /* 0xfffffffc00f08947 */ /* 0x008fea000383ffff */
.L_x_85:
[----:B------:R-:W-:Y:S05]  /*58e0*/  BSYNC B0 ;  /* 0x0000000000007941 */ /* 0x000fea0003800000 */
.L_x_84:
[----:B------:R-:W-:Y:S05]  /*58f0*/  EXIT ;  /* 0x000000000000794d */ /* 0x000fea0003800000 */
.L_x_22:
[----:B---3--:R3:W4:Y:S02]  /*5900*/  SYNCS.PHASECHK.TRANS64.TRYWAIT P1, [R3+URZ], R0 ;  /* 0x00000000030075a7 */ /* 0x008724000802017f */
[----:B----4-:R-:W-:Y:S05]  /*5910*/  @!P1 NANOSLEEP.SYNCS 0x989680 ;  /* 0x009896800000995d */ /* 0x010fea0003900000 */
[----:B------:R-:W4:Y:S02]  /*5920*/  @!P1 SYNCS.PHASECHK.TRANS64 P1, [R3+URZ], R0 ;  /* 0x00000000030095a7 */ /* 0x000f24000802007f */
[----:B----4-:R-:W-:Y:S05]  /*5930*/  @!P1 BRA `(.L_x_22) ;  /* 0xfffffffc00f09947 */ /* 0x010fea000383ffff */
[----:B------:R-:W-:Y:S05]  /*5940*/  BRA `(.L_x_21) ;  /* 0xffffffbc00507947 */ /* 0x000fea000383ffff */
.L_x_27:
[----:B-1----:R1:W2:Y:S02]  /*5950*/  SYNCS.PHASECHK.TRANS64.TRYWAIT P1, [R5+URZ], R4 ;  /* 0x00000004050075a7 */ /* 0x0022a4000802017f */
[----:B--2---:R-:W-:Y:S05]  /*5960*/  @!P1 NANOSLEEP.SYNCS 0x989680 ;  /* 0x009896800000995d */ /* 0x004fea0003900000 */
[----:B------:R-:W2:Y:S02]  /*5970*/  @!P1 SYNCS.PHASECHK.TRANS64 P1, [R5+URZ], R4 ;  /* 0x00000004050095a7 */ /* 0x000ea4000802007f */
[----:B--2---:R-:W-:Y:S05]  /*5980*/  @!P1 BRA `(.L_x_27) ;  /* 0xfffffffc00f09947 */ /* 0x004fea000383ffff */
[----:B------:R-:W-:Y:S05]  /*5990*/  BRA `(.L_x_26) ;  /* 0xffffffc000387947 */ /* 0x000fea000383ffff */
.L_x_72:
[----:B------:R-:W-:Y:S01]  /*59a0*/  BSSY B1, `(.L_x_100) ;  /* 0x0000006000017945 */ /* 0x000fe20003800000 */
[----:B------:R-:W-:-:S07]  /*59b0*/  IMAD.MOV.U32 R15, RZ, RZ, -0x1 ;  /* 0xffffffffff0f7424 */ /* 0x000fce00078e00ff */
[----:B------:R-:W-:Y:S05]  /*59c0*/  WARPSYNC.COLLECTIVE R15, `(.L_x_101) ;  /* 0x000000000f0c7348 */ /* 0x000fea0003c00000 */
[----:B------:R-:W-:Y:S02]  /*59d0*/  ELECT P6, UR62, PT ;  /* 0x00000000003e782f */ /* 0x000fe400038c0000 */
[----:B------:R-:W-:Y:S01]  /*59e0*/  MOV R14, UR62 ;  /* 0x0000003e000e7c02 */ /* 0x000fe20008000f00 */
[----:B------:R-:W-:Y:S10]  /*59f0*/  ENDCOLLECTIVE ;  /* 0x000000000000791b */ /* 0x000ff40003800000 */
.L_x_101:
[----:B------:R-:W-:Y:S05]  /*5a00*/  BSYNC B1 ;  /* 0x0000000000017941 */ /* 0x000fea0003800000 */
.L_x_100:
[----:B------:R-:W-:Y:S05]  /*5a10*/  BRA `(.L_x_102) ;  /* 0xffffffe800f87947 */ /* 0x000fea000383ffff */
.L_x_75:
[----:B0-----:R0:W1:Y:S02]  /*5a20*/  SYNCS.PHASECHK.TRANS64.TRYWAIT P0, [R24+URZ+0x68], R5 ;  /* 0x00006805180075a7 */ /* 0x001064000800017f */
[----:B-1----:R-:W-:Y:S05]  /*5a30*/  @!P0 NANOSLEEP.SYNCS 0x989680 ;  /* 0x009896800000895d */ /* 0x002fea0003900000 */
[----:B------:R-:W1:Y:S02]  /*5a40*/  @!P0 SYNCS.PHASECHK.TRANS64 P0, [R24+URZ+0x68], R5 ;  /* 0x00006805180085a7 */ /* 0x000e64000800007f */
[----:B-1----:R-:W-:Y:S05]  /*5a50*/  @!P0 BRA `(.L_x_75) ;  /* 0xfffffffc00f08947 */ /* 0x002fea000383ffff */
[----:B------:R-:W-:Y:S05]  /*5a60*/  BRA `(.L_x_103) ;  /* 0xffffffec00307947 */ /* 0x000fea000383ffff */
.L_x_83:
[----:B------:R-:W-:Y:S01]  /*5a70*/  BSSY B0, `(.L_x_104) ;  /* 0x0000006000007945 */ /* 0x000fe20003800000 */
[----:B------:R-:W-:-:S07]  /*5a80*/  IMAD.MOV.U32 R15, RZ, RZ, -0x1 ;  /* 0xffffffffff0f7424 */ /* 0x000fce00078e00ff */
[----:B------:R-:W-:Y:S05]  /*5a90*/  WARPSYNC.COLLECTIVE R15, `(.L_x_105) ;  /* 0x000000000f0c7348 */ /* 0x000fea0003c00000 */
[----:B------:R-:W-:Y:S02]  /*5aa0*/  ELECT P6, UR62, PT ;  /* 0x00000000003e782f */ /* 0x000fe400038c0000 */
[----:B------:R-:W-:Y:S01]  /*5ab0*/  MOV R14, UR62 ;  /* 0x0000003e000e7c02 */ /* 0x000fe20008000f00 */
[----:B------:R-:W-:Y:S10]  /*5ac0*/  ENDCOLLECTIVE ;  /* 0x000000000000791b */ /* 0x000ff40003800000 */
.L_x_105:
[----:B------:R-:W-:Y:S05]  /*5ad0*/  BSYNC B0 ;  /* 0x0000000000007941 */ /* 0x000fea0003800000 */
.L_x_104:
[----:B------:R-:W-:Y:S05]  /*5ae0*/  BRA `(.L_x_106) ;  /* 0xfffffff4008c7947 */ /* 0x000fea000383ffff */
.L_x_87:
[----:B0-----:R0:W1:Y:S02]  /*5af0*/  SYNCS.PHASECHK.TRANS64.TRYWAIT P0, [R7+URZ], R2 ;  /* 0x00000002070075a7 */ /* 0x001064000800017f */
[----:B-1----:R-:W-:Y:S05]  /*5b00*/  @!P0 NANOSLEEP.SYNCS 0x989680 ;  /* 0x009896800000895d */ /* 0x002fea0003900000 */
[----:B------:R-:W1:Y:S02]  /*5b10*/  @!P0 SYNCS.PHASECHK.TRANS64 P0, [R7+URZ], R2 ;  /* 0x00000002070085a7 */ /* 0x000e64000800007f */
[----:B-1----:R-:W-:Y:S05]  /*5b20*/  @!P0 BRA `(.L_x_87) ;  /* 0xfffffffc00f08947 */ /* 0x002fea000383ffff */
[----:B------:R-:W-:Y:S05]  /*5b30*/  BRA `(.L_x_107) ;  /* 0xfffffff400cc7947 */ /* 0x000fea000383ffff */
.L_x_88:
[----:B0-----:R0:W1:Y:S02]  /*5b40*/  SYNCS.PHASECHK.TRANS64.TRYWAIT P0, [R9+URZ], R4 ;  /* 0x00000004090075a7 */ /* 0x001064000800017f */
[----:B-1----:R-:W-:Y:S05]  /*5b50*/  @!P0 NANOSLEEP.SYNCS 0x989680 ;  /* 0x009896800000895d */ /* 0x002fea0003900000 */
[----:B------:R-:W1:Y:S02]  /*5b60*/  @!P0 SYNCS.PHASECHK.TRANS64 P0, [R9+URZ], R4 ;  /* 0x00000004090085a7 */ /* 0x000e64000800007f */
[----:B-1----:R-:W-:Y:S05]  /*5b70*/  @!P0 BRA `(.L_x_88) ;  /* 0xfffffffc00f08947 */ /* 0x002fea000383ffff */
[----:B------:R-:W-:Y:S05]  /*5b80*/  BRA `(.L_x_108) ;  /* 0xfffffff400dc7947 */ /* 0x000fea000383ffff */
.L_x_89:
[----:B0-----:R0:W1:Y:S02]  /*5b90*/  SYNCS.PHASECHK.TRANS64.TRYWAIT P0, [R6+URZ], R5 ;  /* 0x00000005060075a7 */ /* 0x001064000800017f */
[----:B-1----:R-:W-:Y:S05]  /*5ba0*/  @!P0 NANOSLEEP.SYNCS 0x989680 ;  /* 0x009896800000895d */ /* 0x002fea0003900000 */
[----:B------:R-:W1:Y:S02]  /*5bb0*/  @!P0 SYNCS.PHASECHK.TRANS64 P0, [R6+URZ], R5 ;  /* 0x00000005060085a7 */ /* 0x000e64000800007f */
[----:B-1----:R-:W-:Y:S05]  /*5bc0*/  @!P0 BRA `(.L_x_89) ;  /* 0xfffffffc00f08947 */ /* 0x002fea000383ffff */
[----:B------:R-:W-:Y:S05]  /*5bd0*/  BRA `(.L_x_109) ;  /* 0xfffffff400ec7947 */ /* 0x000fea000383ffff */
.L_x_90:
[----:B0-----:R0:W1:Y:S02]  /*5be0*/  SYNCS.PHASECHK.TRANS64.TRYWAIT P0, [R9+URZ], R4 ;  /* 0x00000004090075a7 */ /* 0x001064000800017f */
[----:B-1----:R-:W-:Y:S05]  /*5bf0*/  @!P0 NANOSLEEP.SYNCS 0x989680 ;  /* 0x009896800000895d */ /* 0x002fea0003900000 */
[----:B------:R-:W1:Y:S02]  /*5c00*/  @!P0 SYNCS.PHASECHK.TRANS64 P0, [R9+URZ], R4 ;  /* 0x00000004090085a7 */ /* 0x000e64000800007f */
[----:B-1----:R-:W-:Y:S05]  /*5c10*/  @!P0 BRA `(.L_x_90) ;  /* 0xfffffffc00f08947 */ /* 0x002fea000383ffff */
[----:B------:R-:W-:Y:S05]  /*5c20*/  BRA `(.L_x_110) ;  /* 0xfffffff400fc7947 */ /* 0x000fea000383ffff */
.L_x_91:
[----:B0-----:R0:W1:Y:S02]  /*5c30*/  SYNCS.PHASECHK.TRANS64.TRYWAIT P0, [R6+URZ], R5 ;  /* 0x00000005060075a7 */ /* 0x001064000800017f */
[----:B-1----:R-:W-:Y:S05]  /*5c40*/  @!P0 NANOSLEEP.SYNCS 0x989680 ;  /* 0x009896800000895d */ /* 0x002fea0003900000 */
[----:B------:R-:W1:Y:S02]  /*5c50*/  @!P0 SYNCS.PHASECHK.TRANS64 P0, [R6+URZ], R5 ;  /* 0x00000005060085a7 */ /* 0x000e64000800007f */
[----:B-1----:R-:W-:Y:S05]  /*5c60*/  @!P0 BRA `(.L_x_91) ;  /* 0xfffffffc00f08947 */ /* 0x002fea000383ffff */
[----:B------:R-:W-:Y:S05]  /*5c70*/  BRA `(.L_x_111) ;  /* 0xfffffff8000c7947 */ /* 0x000fea000383ffff */
.L_x_92:
[----:B0-----:R0:W1:Y:S02]  /*5c80*/  SYNCS.PHASECHK.TRANS64.TRYWAIT P0, [R9+URZ], R4 ;  /* 0x00000004090075a7 */ /* 0x001064000800017f */
[----:B-1----:R-:W-:Y:S05]  /*5c90*/  @!P0 NANOSLEEP.SYNCS 0x989680 ;  /* 0x009896800000895d */ /* 0x002fea0003900000 */
[----:B------:R-:W1:Y:S02]  /*5ca0*/  @!P0 SYNCS.PHASECHK.TRANS64 P0, [R9+URZ], R4 ;  /* 0x00000004090085a7 */ /* 0x000e64000800007f */
[----:B-1----:R-:W-:Y:S05]  /*5cb0*/  @!P0 BRA `(.L_x_92) ;  /* 0xfffffffc00f08947 */ /* 0x002fea000383ffff */
[----:B------:R-:W-:Y:S05]  /*5cc0*/  BRA `(.L_x_112) ;  /* 0xfffffff8001c7947 */ /* 0x000fea000383ffff */
.L_x_93:
[----:B0-----:R0:W1:Y:S02]  /*5cd0*/  SYNCS.PHASECHK.TRANS64.TRYWAIT P0, [R6+URZ], R5 ;  /* 0x00000005060075a7 */ /* 0x001064000800017f */
[----:B-1----:R-:W-:Y:S05]  /*5ce0*/  @!P0 NANOSLEEP.SYNCS 0x989680 ;  /* 0x009896800000895d */ /* 0x002fea0003900000 */
[----:B------:R-:W1:Y:S02]  /*5cf0*/  @!P0 SYNCS.PHASECHK.TRANS64 P0, [R6+URZ], R5 ;  /* 0x00000005060085a7 */ /* 0x000e64000800007f */
[----:B-1----:R-:W-:Y:S05]  /*5d00*/  @!P0 BRA `(.L_x_93) ;  /* 0xfffffffc00f08947 */ /* 0x002fea000383ffff */
[----:B------:R-:W-:Y:S05]  /*5d10*/  BRA `(.L_x_113) ;  /* 0xfffffff8002c7947 */ /* 0x000fea000383ffff */
.L_x_94:
[----:B0-----:R0:W1:Y:S02]  /*5d20*/  SYNCS.PHASECHK.TRANS64.TRYWAIT P0, [R9+URZ], R4 ;  /* 0x00000004090075a7 */ /* 0x001064000800017f */
[----:B-1----:R-:W-:Y:S05]  /*5d30*/  @!P0 NANOSLEEP.SYNCS 0x989680 ;  /* 0x009896800000895d */ /* 0x002fea0003900000 */
[----:B------:R-:W1:Y:S02]  /*5d40*/  @!P0 SYNCS.PHASECHK.TRANS64 P0, [R9+URZ], R4 ;  /* 0x00000004090085a7 */ /* 0x000e64000800007f */
[----:B-1----:R-:W-:Y:S05]  /*5d50*/  @!P0 BRA `(.L_x_94) ;  /* 0xfffffffc00f08947 */ /* 0x002fea000383ffff */
[----:B------:R-:W-:Y:S05]  /*5d60*/  BRA `(.L_x_114) ;  /* 0xfffffff8003c7947 */ /* 0x000fea000383ffff */
.L_x_95:
[----:B0-----:R0:W1:Y:S02]  /*5d70*/  SYNCS.PHASECHK.TRANS64.TRYWAIT P0, [R6+URZ], R5 ;  /* 0x00000005060075a7 */ /* 0x001064000800017f */
[----:B-1----:R-:W-:Y:S05]  /*5d80*/  @!P0 NANOSLEEP.SYNCS 0x989680 ;  /* 0x009896800000895d */ /* 0x002fea0003900000 */
[----:B------:R-:W1:Y:S02]  /*5d90*/  @!P0 SYNCS.PHASECHK.TRANS64 P0, [R6+URZ], R5 ;  /* 0x00000005060085a7 */ /* 0x000e64000800007f */
[----:B-1----:R-:W-:Y:S05]  /*5da0*/  @!P0 BRA `(.L_x_95) ;  /* 0xfffffffc00f08947 */ /* 0x002fea000383ffff */
[----:B------:R-:W-:Y:S05]  /*5db0*/  BRA `(.L_x_115) ;  /* 0xfffffff8004c7947 */ /* 0x000fea000383ffff */
.L_x_96:
[----:B0-----:R0:W1:Y:S02]  /*5dc0*/  SYNCS.PHASECHK.TRANS64.TRYWAIT P0, [R9+URZ], R4 ;  /* 0x00000004090075a7 */ /* 0x001064000800017f */
[----:B-1----:R-:W-:Y:S05]  /*5dd0*/  @!P0 NANOSLEEP.SYNCS 0x989680 ;  /* 0x009896800000895d */ /* 0x002fea0003900000 */
[----:B------:R-:W1:Y:S02]  /*5de0*/  @!P0 SYNCS.PHASECHK.TRANS64 P0, [R9+URZ], R4 ;  /* 0x00000004090085a7 */ /* 0x000e64000800007f */
[----:B-1----:R-:W-:Y:S05]  /*5df0*/  @!P0 BRA `(.L_x_96) ;  /* 0xfffffffc00f08947 */ /* 0x002fea000383ffff */
[----:B------:R-:W-:Y:S05]  /*5e00*/  BRA `(.L_x_116) ;  /* 0xfffffff8005c7947 */ /* 0x000fea000383ffff */
.L_x_97:
[----:B0-----:R0:W1:Y:S02]  /*5e10*/  SYNCS.PHASECHK.TRANS64.TRYWAIT P0, [R6+URZ], R5 ;  /* 0x00000005060075a7 */ /* 0x001064000800017f */
[----:B-1----:R-:W-:Y:S05]  /*5e20*/  @!P0 NANOSLEEP.SYNCS 0x989680 ;  /* 0x009896800000895d */ /* 0x002fea0003900000 */
[----:B------:R-:W1:Y:S02]  /*5e30*/  @!P0 SYNCS.PHASECHK.TRANS64 P0, [R6+URZ], R5 ;  /* 0x00000005060085a7 */ /* 0x000e64000800007f */
[----:B-1----:R-:W-:Y:S05]  /*5e40*/  @!P0 BRA `(.L_x_97) ;  /* 0xfffffffc00f08947 */ /* 0x002fea000383ffff */
[----:B------:R-:W-:Y:S05]  /*5e50*/  BRA `(.L_x_117) ;  /* 0xfffffff8006c7947 */ /* 0x000fea000383ffff */
.L_x_98:
[----:B-1----:R1:W2:Y:S02]  /*5e60*/  SYNCS.PHASECHK.TRANS64.TRYWAIT P0, [R9+URZ], R4 ;  /* 0x00000004090075a7 */ /* 0x0022a4000800017f */
[----:B--2---:R-:W-:Y:S05]  /*5e70*/  @!P0 NANOSLEEP.SYNCS 0x989680 ;  /* 0x009896800000895d */ /* 0x004fea0003900000 */
[----:B------:R-:W2:Y:S02]  /*5e80*/  @!P0 SYNCS.PHASECHK.TRANS64 P0, [R9+URZ], R4 ;  /* 0x00000004090085a7 */ /* 0x000ea4000800007f */
[----:B--2---:R-:W-:Y:S05]  /*5e90*/  @!P0 BRA `(.L_x_98) ;  /* 0xfffffffc00f08947 */ /* 0x004fea000383ffff */
[----:B------:R-:W-:Y:S05]  /*5ea0*/  BRA `(.L_x_118) ;  /* 0xfffffff800747947 */ /* 0x000fea000383ffff */
.L_x_119:
[----:B------:R-:W-:-:S00]  /*5eb0*/  BRA `(.L_x_119) ;  /* 0xfffffffc00fc7947 */ /* 0x000fc0000383ffff */
[----:B------:R-:W-:-:S00]  /*5ec0*/  NOP ;  /* 0x0000000000007918 */ /* 0x000fc00000000000 */
        /* <DEDUP_REMOVED lines=11> */
.L_x_120:


//--------------------- .nv.global.init           --------------------------
	.section	.nv.global.init,"aw",@progbits
.nv.global.init:
	.type		$str$22,@object
	.size		$str$22,($str$23 - $str$22)
$str$22:
        /*0000*/ 	.byte	0x6b, 0x5f, 0x74, 0x69, 0x6c, 0x65, 0x5f, 0x63, 0x6f, 0x75, 0x6e, 0x74, 0x20, 0x3e, 0x3d, 0x20
        /*0010*/ 	.byte	0x31, 0x00
	.type		$str$23,@object
	.size		$str$23,(__unnamed_1 - $str$23)
$str$23:
        /*0012*/ 	.byte	0x2f, 0x74, 0x6d, 0x70, 0x2f, 0x63, 0x75, 0x74, 0x6c, 0x61, 0x73, 0x73, 0x5f, 0x73, 0x77, 0x65
        /*0022*/ 	.byte	0x65, 0x70, 0x5f, 0x73, 0x72, 0x63, 0x2f, 0x69, 0x6e, 0x63, 0x6c, 0x75, 0x64, 0x65, 0x2f, 0x63
        /*0032*/ 	.byte	0x75, 0x74, 0x6c, 0x61, 0x73, 0x73, 0x2f, 0x67, 0x65, 0x6d, 0x6d, 0x2f, 0x63, 0x6f, 0x6c, 0x6c
        /*0042*/ 	.byte	0x65, 0x63, 0x74, 0x69, 0x76, 0x65, 0x2f, 0x73, 0x6d, 0x39, 0x30, 0x5f, 0x6d, 0x6d, 0x61, 0x5f
        /*0052*/ 	.byte	0x74, 0x6d, 0x61, 0x5f, 0x67, 0x6d, 0x6d, 0x61, 0x5f, 0x73, 0x73, 0x5f, 0x77, 0x61, 0x72, 0x70
        /*0062*/ 	.byte	0x73, 0x70, 0x65, 0x63, 0x69, 0x61, 0x6c, 0x69, 0x7a, 0x65, 0x64, 0x2e, 0x68, 0x70, 0x70, 0x00
	.type		__unnamed_1,@object
	.size		__unnamed_1,(.L_0 - __unnamed_1)
__unnamed_1:
        /*0072*/ 	.byte	0x76, 0x6f, 0x69, 0x64, 0x20, 0x63, 0x75, 0x74, 0x6c, 0x61, 0x73, 0x73, 0x3a, 0x3a, 0x67, 0x65
        /* <DEDUP_REMOVED lines=180> */
        /*0bc2*/ 	.byte	0x79, 0x5d, 0x00
.L_0:


//--------------------- .nv.shared._ZN7cutlass13device_kernelINS_4gemm6kernel13GemmUniversalIN4cute5tupleIJiiiiEEENS1_10collective13CollectiveMmaINS1_34MainloopSm90TmaGmmaWarpSpecializedILi13ENS5_IJNS4_1CILi2EEENSA_ILi1EEESC_EEENS1_35KernelTmaWarpSpecializedCooperativeEEENS5_IJNSA_ILi256EEENSA_ILi16EEENSA_ILi32EEEEEENS_6half_tENS5_IJlSC_lEEESK_SL_NS4_8TiledMMAINS4_8MMA_AtomIJNS4_4SM904GMMA25MMA_64x16x16_F32F16F16_SSILNSP_5MajorE0ELSR_0ELNSP_7ScaleInE1ELSS_1EEEEEENS4_6LayoutISD_NS5_IJSC_NSA_ILi0EEESW_EEEEENS5_IJNS4_10UnderscoreESZ_SZ_EEEEENS4_13SM90_TMA_LOADENS4_14ComposedLayoutINS4_7SwizzleILi2ELi4ELi3EEENS4_18smem_ptr_flag_bitsILi16EEENSV_INS5_IJNSA_ILi8EEESI_EEENS5_IJSI_SC_EEEEEEEvNS4_8identityENS4_23SM90_TMA_LOAD_MULTICASTES1C_vS1D_EENS_8epilogue10collective6detail29Sm90TmaWarpSpecializedAdapterINS1H_15DefaultEpilogueISK_SL_SL_NS1G_6thread17LinearCombinationISK_Li1EffLNS1L_9ScaleType4KindE0ELNS_15FloatRoundStyleE2ESK_EENS1_15EpilogueDefaultEEEEEvvEEEEvNT_6ParamsE --------------------------
	.section	.nv.shared._ZN7cutlass13device_kernelINS_4gemm6kernel13GemmUniversalIN4cute5tupleIJiiiiEEENS1_10collective13CollectiveMmaINS1_34MainloopSm90TmaGmmaWarpSpecializedILi13ENS5_IJNS4_1CILi2EEENSA_ILi1EEESC_EEENS1_35KernelTmaWarpSpecializedCooperativeEEENS5_IJNSA_ILi256EEENSA_ILi16EEENSA_ILi32EEEEEENS_6half_tENS5_IJlSC_lEEESK_SL_NS4_8TiledMMAINS4_8MMA_AtomIJNS4_4SM904GMMA25MMA_64x16x16_F32F16F16_SSILNSP_5MajorE0ELSR_0ELNSP_7ScaleInE1ELSS_1EEEEEENS4_6LayoutISD_NS5_IJSC_NSA_ILi0EEESW_EEEEENS5_IJNS4_10UnderscoreESZ_SZ_EEEEENS4_13SM90_TMA_LOADENS4_14ComposedLayoutINS4_7SwizzleILi2ELi4ELi3EEENS4_18smem_ptr_flag_bitsILi16EEENSV_INS5_IJNSA_ILi8EEESI_EEENS5_IJSI_SC_EEEEEEEvNS4_8identityENS4_23SM90_TMA_LOAD_MULTICASTES1C_vS1D_EENS_8epilogue10collective6detail29Sm90TmaWarpSpecializedAdapterINS1H_15DefaultEpilogueISK_SL_SL_NS1G_6thread17LinearCombinationISK_Li1EffLNS1L_9ScaleType4KindE0ELNS_15FloatRoundStyleE2ESK_EENS1_15EpilogueDefaultEEEEEvvEEEEvNT_6ParamsE,"aw",@nobits
	.sectionflags	@""
	.align	16
	.zero		1024


//--------------------- .nv.shared.reserved.0     --------------------------
	.section	.nv.shared.reserved.0,"aw",@nobits
	.weak		__nv_reservedSMEM_offset_0_alias
	.size		__nv_reservedSMEM_offset_0_alias, 0, 0
	.other		__nv_reservedSMEM_offset_0_alias,@"STO_CUDA_RESERVED_SHARED STV_DEFAULT"
__nv_reservedSMEM_offset_0_alias:
	.zero		0


//--------------------- .nv.global                --------------------------
	.section	.nv.global,"aw",@nobits
.nv.global:
	.type		_ZN40_INTERNAL_399e18ec_4_k_cu_7ae5b20c_104464cute1_E,@object
	.size		_ZN40_INTERNAL_399e18ec_4_k_cu_7ae5b20c_104464cute1_E,(_ZN40_INTERNAL_399e18ec_4_k_cu_7ae5b20c_104464cuda3std3__45__cpo6cbeginE - _ZN40_INTERNAL_399e18ec_4_k_cu_7ae5b20c_104464cute1_E)
_ZN40_INTERNAL_399e18ec_4_k_cu_7ae5b20c_104464cute1_E:
	.zero		1
	.type		_ZN40_INTERNAL_399e18ec_4_k_cu_7ae5b20c_104464cuda3std3__45__cpo6cbeginE,@object
	.size		_ZN40_INTERNAL_399e18ec_4_k_cu_7ae5b20c_104464cuda3std3__45__cpo6cbeginE,(_ZN40_INTERNAL_399e18ec_4_k_cu_7ae5b20c_104464cuda3std3__48in_placeE - _ZN40_INTERNAL_399e18ec_4_k_cu_7ae5b20c_104464cuda3std3__45__cpo6cbeginE)
_ZN40_INTERNAL_399e18ec_4_k_cu_7ae5b20c_104464cuda3std3__45__cpo6cbeginE:
	.zero		1
	.type		_ZN40_INTERNAL_399e18ec_4_k_cu_7ae5b20c_104464cuda3std3__48in_placeE,@object
	.size		_ZN40_INTERNAL_399e18ec_4_k_cu_7ae5b20c_104464cuda3std3__48in_placeE,(_ZN40_INTERNAL_399e18ec_4_k_cu_7ae5b20c_104464cuda3std6ranges3__45__cpo9iter_moveE - _ZN40_INTERNAL_399e18ec_4_k_cu_7ae5b20c_104464cuda3std3__48in_placeE)
_ZN40_INTERNAL_399e18ec_4_k_cu_7ae5b20c_104464cuda3std3__48in_placeE:
	.zero		1
	.type		_ZN40_INTERNAL_399e18ec_4_k_cu_7ae5b20c_104464cuda3std6ranges3__45__cpo9iter_moveE,@object
	.size		_ZN40_INTERNAL_399e18ec_4_k_cu_7ae5b20c_104464cuda3std6ranges3__45__cpo9iter_moveE,(_ZN40_INTERNAL_399e18ec_4_k_cu_7ae5b20c_104464cuda3std3__45__cpo5beginE - _ZN40_INTERNAL_399e18ec_4_k_cu_7ae5b20c_104464cuda3std6ranges3__45__cpo9iter_moveE)
_ZN40_INTERNAL_399e18ec_4_k_cu_7ae5b20c_104464cuda3std6ranges3__45__cpo9iter_moveE:
	.zero		1
	.type		_ZN40_INTERNAL_399e18ec_4_k_cu_7ae5b20c_104464cuda3std3__45__cpo5beginE,@object
	.size		_ZN40_INTERNAL_399e18ec_4_k_cu_7ae5b20c_104464cuda3std3__45__cpo5beginE,(_ZN40_INTERNAL_399e18ec_4_k_cu_7ae5b20c_104464cuda3std3__442_GLOBAL__N__399e18ec_4_k_cu_7ae5b20c_104466ignoreE - _ZN40_INTERNAL_399e18ec_4_k_cu_7ae5b20c_104464cuda3std3__45__cpo5beginE)
_ZN40_INTERNAL_399e18ec_4_k_cu_7ae5b20c_104464cuda3std3__45__cpo5beginE:
	.zero		1
	.type		_ZN40_INTERNAL_399e18ec_4_k_cu_7ae5b20c_104464cuda3std3__442_GLOBAL__N__399e18ec_4_k_cu_7ae5b20c_104466ignoreE,@object
	.size		_ZN40_INTERNAL_399e18ec_4_k_cu_7ae5b20c_104464cuda3std3__442_GLOBAL__N__399e18ec_4_k_cu_7ae5b20c_104466ignoreE,(_ZN40_INTERNAL_399e18ec_4_k_cu_7ae5b20c_104464cute7productE - _ZN40_INTERNAL_399e18ec_4_k_cu_7ae5b20c_104464cuda3std3__442_GLOBAL__N__399e18ec_4_k_cu_7ae5b20c_104466ignoreE)
_ZN40_INTERNAL_399e18ec_4_k_cu_7ae5b20c_104464cuda3std3__442_GLOBAL__N__399e18ec_4_k_cu_7ae5b20c_104466ignoreE:
	.zero		1
	.type		_ZN40_INTERNAL_399e18ec_4_k_cu_7ae5b20c_104464cute7productE,@object
	.size		_ZN40_INTERNAL_399e18ec_4_k_cu_7ae5b20c_104464cute7productE,(_ZN40_INTERNAL_399e18ec_4_k_cu_7ae5b20c_104464cuda3std3__45__cpo3endE - _ZN40_INTERNAL_399e18ec_4_k_cu_7ae5b20c_104464cute7productE)
_ZN40_INTERNAL_399e18ec_4_k_cu_7ae5b20c_104464cute7productE:
	.zero		1
	.type		_ZN40_INTERNAL_399e18ec_4_k_cu_7ae5b20c_104464cuda3std3__45__cpo3endE,@object
	.size		_ZN40_INTERNAL_399e18ec_4_k_cu_7ae5b20c_104464cuda3std3__45__cpo3endE,(_ZN40_INTERNAL_399e18ec_4_k_cu_7ae5b20c_104464cuda3std3__419piecewise_constructE - _ZN40_INTERNAL_399e18ec_4_k_cu_7ae5b20c_104464cuda3std3__45__cpo3endE)
_ZN40_INTERNAL_399e18ec_4_k_cu_7ae5b20c_104464cuda3std3__45__cpo3endE:
	.zero		1
	.type		_ZN40_INTERNAL_399e18ec_4_k_cu_7ae5b20c_104464cuda3std3__419piecewise_constructE,@object
	.size		_ZN40_INTERNAL_399e18ec_4_k_cu_7ae5b20c_104464cuda3std3__419piecewise_constructE,(_ZN40_INTERNAL_399e18ec_4_k_cu_7ae5b20c_104464cuda3std3__45__cpo4cendE - _ZN40_INTERNAL_399e18ec_4_k_cu_7ae5b20c_104464cuda3std3__419piecewise_constructE)
_ZN40_INTERNAL_399e18ec_4_k_cu_7ae5b20c_104464cuda3std3__419piecewise_constructE:
	.zero		1
	.type		_ZN40_INTERNAL_399e18ec_4_k_cu_7ae5b20c_104464cuda3std3__45__cpo4cendE,@object
	.size		_ZN40_INTERNAL_399e18ec_4_k_cu_7ae5b20c_104464cuda3std3__45__cpo4cendE,(_ZN40_INTERNAL_399e18ec_4_k_cu_7ae5b20c_104464cuda3std6ranges3__45__cpo4swapE - _ZN40_INTERNAL_399e18ec_4_k_cu_7ae5b20c_104464cuda3std3__45__cpo4cendE)
_ZN40_INTERNAL_399e18ec_4_k_cu_7ae5b20c_104464cuda3std3__45__cpo4cendE:
	.zero		1
	.type		_ZN40_INTERNAL_399e18ec_4_k_cu_7ae5b20c_104464cuda3std6ranges3__45__cpo4swapE,@object
	.size		_ZN40_INTERNAL_399e18ec_4_k_cu_7ae5b20c_104464cuda3std6ranges3__45__cpo4swapE,(.L_8 - _ZN40_INTERNAL_399e18ec_4_k_cu_7ae5b20c_104464cuda3std6ranges3__45__cpo4swapE)
_ZN40_INTERNAL_399e18ec_4_k_cu_7ae5b20c_104464cuda3std6ranges3__45__cpo4swapE:
	.zero		1
.L_8:


//--------------------- .nv.constant0._ZN7cutlass13device_kernelINS_4gemm6kernel13GemmUniversalIN4cute5tupleIJiiiiEEENS1_10collective13CollectiveMmaINS1_34MainloopSm90TmaGmmaWarpSpecializedILi13ENS5_IJNS4_1CILi2EEENSA_ILi1EEESC_EEENS1_35KernelTmaWarpSpecializedCooperativeEEENS5_IJNSA_ILi256EEENSA_ILi16EEENSA_ILi32EEEEEENS_6half_tENS5_IJlSC_lEEESK_SL_NS4_8TiledMMAINS4_8MMA_AtomIJNS4_4SM904GMMA25MMA_64x16x16_F32F16F16_SSILNSP_5MajorE0ELSR_0ELNSP_7ScaleInE1ELSS_1EEEEEENS4_6LayoutISD_NS5_IJSC_NSA_ILi0EEESW_EEEEENS5_IJNS4_10UnderscoreESZ_SZ_EEEEENS4_13SM90_TMA_LOADENS4_14ComposedLayoutINS4_7SwizzleILi2ELi4ELi3EEENS4_18smem_ptr_flag_bitsILi16EEENSV_INS5_IJNSA_ILi8EEESI_EEENS5_IJSI_SC_EEEEEEEvNS4_8identityENS4_23SM90_TMA_LOAD_MULTICASTES1C_vS1D_EENS_8epilogue10collective6detail29Sm90TmaWarpSpecializedAdapterINS1H_15DefaultEpilogueISK_SL_SL_NS1G_6thread17LinearCombinationISK_Li1EffLNS1L_9ScaleType4KindE0ELNS_15FloatRoundStyleE2ESK_EENS1_15EpilogueDefaultEEEEEvvEEEEvNT_6ParamsE --------------------------
	.section	.nv.constant0._ZN7cutlass13device_kernelINS_4gemm6kernel13GemmUniversalIN4cute5tupleIJiiiiEEENS1_10collective13CollectiveMmaINS1_34MainloopSm90TmaGmmaWarpSpecializedILi13ENS5_IJNS4_1CILi2EEENSA_ILi1EEESC_EEENS1_35KernelTmaWarpSpecializedCooperativeEEENS5_IJNSA_ILi256EEENSA_ILi16EEENSA_ILi32EEEEEENS_6half_tENS5_IJlSC_lEEESK_SL_NS4_8TiledMMAINS4_8MMA_AtomIJNS4_4SM904GMMA25MMA_64x16x16_F32F16F16_SSILNSP_5MajorE0ELSR_0ELNSP_7ScaleInE1ELSS_1EEEEEENS4_6LayoutISD_NS5_IJSC_NSA_ILi0EEESW_EEEEENS5_IJNS4_10UnderscoreESZ_SZ_EEEEENS4_13SM90_TMA_LOADENS4_14ComposedLayoutINS4_7SwizzleILi2ELi4ELi3EEENS4_18smem_ptr_flag_bitsILi16EEENSV_INS5_IJNSA_ILi8EEESI_EEENS5_IJSI_SC_EEEEEEEvNS4_8identityENS4_23SM90_TMA_LOAD_MULTICASTES1C_vS1D_EENS_8epilogue10collective6detail29Sm90TmaWarpSpecializedAdapterINS1H_15DefaultEpilogueISK_SL_SL_NS1G_6thread17LinearCombinationISK_Li1EffLNS1L_9ScaleType4KindE0ELNS_15FloatRoundStyleE2ESK_EENS1_15EpilogueDefaultEEEEEvvEEEEvNT_6ParamsE,"a",@progbits
	.sectionflags	@""
	.align	4
.nv.constant0._ZN7cutlass13device_kernelINS_4gemm6kernel13GemmUniversalIN4cute5tupleIJiiiiEEENS1_10collective13CollectiveMmaINS1_34MainloopSm90TmaGmmaWarpSpecializedILi13ENS5_IJNS4_1CILi2EEENSA_ILi1EEESC_EEENS1_35KernelTmaWarpSpecializedCooperativeEEENS5_IJNSA_ILi256EEENSA_ILi16EEENSA_ILi32EEEEEENS_6half_tENS5_IJlSC_lEEESK_SL_NS4_8TiledMMAINS4_8MMA_AtomIJNS4_4SM904GMMA25MMA_64x16x16_F32F16F16_SSILNSP_5MajorE0ELSR_0ELNSP_7ScaleInE1ELSS_1EEEEEENS4_6LayoutISD_NS5_IJSC_NSA_ILi0EEESW_EEEEENS5_IJNS4_10UnderscoreESZ_SZ_EEEEENS4_13SM90_TMA_LOADENS4_14ComposedLayoutINS4_7SwizzleILi2ELi4ELi3EEENS4_18smem_ptr_flag_bitsILi16EEENSV_INS5_IJNSA_ILi8EEESI_EEENS5_IJSI_SC_EEEEEEEvNS4_8identityENS4_23SM90_TMA_LOAD_MULTICASTES1C_vS1D_EENS_8epilogue10collective6detail29Sm90TmaWarpSpecializedAdapterINS1H_15DefaultEpilogueISK_SL_SL_NS1G_6thread17LinearCombinationISK_Li1EffLNS1L_9ScaleType4KindE0ELNS_15FloatRoundStyleE2ESK_EENS1_15EpilogueDefaultEEEEEvvEEEEvNT_6ParamsE:
	.zero		1664


//--------------------- SYMBOLS --------------------------

	.type		.nv.reservedSmem.offset0,@object
	.size		.nv.reservedSmem.offset0,0x4
	.type		__assertfail,@function
